//
// Generated by NVIDIA NVVM Compiler
//
// Compiler Build ID: CL-36424714
// Cuda compilation tools, release 13.0, V13.0.88
// Based on NVVM 20.0.0
//

.version 9.0
.target sm_100
.address_size 64

	// .globl	_Z10force_calcPfS_S_S_i

.visible .entry _Z10force_calcPfS_S_S_i(
	.param .u64 .ptr .align 1 _Z10force_calcPfS_S_S_i_param_0,
	.param .u64 .ptr .align 1 _Z10force_calcPfS_S_S_i_param_1,
	.param .u64 .ptr .align 1 _Z10force_calcPfS_S_S_i_param_2,
	.param .u64 .ptr .align 1 _Z10force_calcPfS_S_S_i_param_3,
	.param .u32 _Z10force_calcPfS_S_S_i_param_4
)
{
	.reg .pred 	%p<21>;
	.reg .b32 	%r<44>;
	.reg .b32 	%f<202>;
	.reg .b64 	%rd<43>;
	.reg .b64 	%fd<22>;

	ld.param.u64 	%rd23, [_Z10force_calcPfS_S_S_i_param_0];
	ld.param.u64 	%rd24, [_Z10force_calcPfS_S_S_i_param_1];
	ld.param.u64 	%rd25, [_Z10force_calcPfS_S_S_i_param_2];
	ld.param.u64 	%rd26, [_Z10force_calcPfS_S_S_i_param_3];
	ld.param.u32 	%r18, [_Z10force_calcPfS_S_S_i_param_4];
	cvta.to.global.u64 	%rd1, %rd26;
	cvta.to.global.u64 	%rd2, %rd25;
	cvta.to.global.u64 	%rd3, %rd24;
	cvta.to.global.u64 	%rd4, %rd23;
	mov.u32 	%r19, %tid.x;
	mov.u32 	%r20, %ctaid.x;
	mov.u32 	%r21, %ntid.x;
	mad.lo.s32 	%r1, %r20, %r21, %r19;
	setp.ge.s32 	%p1, %r1, %r18;
	@%p1 bra 	$L__BB0_29;
	setp.lt.s32 	%p2, %r1, 1;
	mov.b32 	%r40, 0;
	@%p2 bra 	$L__BB0_13;
	mul.lo.s32 	%r25, %r1, 7;
	mul.wide.u32 	%rd27, %r25, 4;
	add.s64 	%rd5, %rd4, %rd27;
	mul.wide.u32 	%rd28, %r1, 4;
	add.s64 	%rd6, %rd3, %rd28;
	add.s64 	%rd7, %rd2, %rd28;
	add.s64 	%rd8, %rd1, %rd28;
	min.s32 	%r26, %r1, %r18;
	max.s32 	%r2, %r26, 1;
	setp.lt.s32 	%p3, %r26, 2;
	mov.b32 	%r40, 0;
	@%p3 bra 	$L__BB0_9;
	and.b32  	%r27, %r2, 2147483646;
	neg.s32 	%r37, %r27;
	add.s64 	%rd41, %rd4, 28;
$L__BB0_4:
	ld.global.f32 	%f54, [%rd41+-24];
	ld.global.f32 	%f198, [%rd5+4];
	sub.f32 	%f2, %f54, %f198;
	ld.global.f32 	%f55, [%rd41+-20];
	ld.global.f32 	%f197, [%rd5+8];
	sub.f32 	%f4, %f55, %f197;
	ld.global.f32 	%f56, [%rd41+-16];
	ld.global.f32 	%f196, [%rd5+12];
	sub.f32 	%f6, %f56, %f196;
	mul.f32 	%f57, %f4, %f4;
	fma.rn.f32 	%f58, %f2, %f2, %f57;
	fma.rn.f32 	%f7, %f6, %f6, %f58;
	sqrt.rn.f32 	%f8, %f7;
	setp.leu.f32 	%p4, %f8, 0f42480000;
	@%p4 bra 	$L__BB0_6;
	ld.global.f32 	%f59, [%rd41+-28];
	mul.f32 	%f60, %f59, 0fC3480000;
	ld.global.f32 	%f61, [%rd5];
	mul.f32 	%f62, %f60, %f61;
	cvt.f64.f32 	%fd1, %f62;
	cvt.f64.f32 	%fd2, %f7;
	div.rn.f64 	%fd3, %fd1, %fd2;
	cvt.rn.f32.f64 	%f63, %fd3;
	div.rn.f32 	%f64, %f2, %f8;
	div.rn.f32 	%f65, %f4, %f8;
	div.rn.f32 	%f66, %f6, %f8;
	mul.f32 	%f67, %f64, %f63;
	atom.global.add.f32 	%f68, [%rd6], %f67;
	mul.f32 	%f69, %f65, %f63;
	atom.global.add.f32 	%f70, [%rd7], %f69;
	mul.f32 	%f71, %f66, %f63;
	atom.global.add.f32 	%f72, [%rd8], %f71;
	ld.global.f32 	%f198, [%rd5+4];
	ld.global.f32 	%f197, [%rd5+8];
	ld.global.f32 	%f196, [%rd5+12];
$L__BB0_6:
	ld.global.f32 	%f73, [%rd41+4];
	sub.f32 	%f15, %f73, %f198;
	ld.global.f32 	%f74, [%rd41+8];
	sub.f32 	%f16, %f74, %f197;
	ld.global.f32 	%f75, [%rd41+12];
	sub.f32 	%f17, %f75, %f196;
	mul.f32 	%f76, %f16, %f16;
	fma.rn.f32 	%f77, %f15, %f15, %f76;
	fma.rn.f32 	%f18, %f17, %f17, %f77;
	sqrt.rn.f32 	%f19, %f18;
	setp.leu.f32 	%p5, %f19, 0f42480000;
	@%p5 bra 	$L__BB0_8;
	ld.global.f32 	%f78, [%rd41];
	mul.f32 	%f79, %f78, 0fC3480000;
	ld.global.f32 	%f80, [%rd5];
	mul.f32 	%f81, %f79, %f80;
	cvt.f64.f32 	%fd4, %f81;
	cvt.f64.f32 	%fd5, %f18;
	div.rn.f64 	%fd6, %fd4, %fd5;
	cvt.rn.f32.f64 	%f82, %fd6;
	div.rn.f32 	%f83, %f15, %f19;
	div.rn.f32 	%f84, %f16, %f19;
	div.rn.f32 	%f85, %f17, %f19;
	mul.f32 	%f86, %f83, %f82;
	atom.global.add.f32 	%f87, [%rd6], %f86;
	mul.f32 	%f88, %f84, %f82;
	atom.global.add.f32 	%f89, [%rd7], %f88;
	mul.f32 	%f90, %f85, %f82;
	atom.global.add.f32 	%f91, [%rd8], %f90;
$L__BB0_8:
	and.b32  	%r40, %r2, 2147483646;
	add.s32 	%r37, %r37, 2;
	add.s64 	%rd41, %rd41, 56;
	setp.ne.s32 	%p6, %r37, 0;
	@%p6 bra 	$L__BB0_4;
$L__BB0_9:
	and.b32  	%r28, %r2, 1;
	setp.eq.b32 	%p7, %r28, 1;
	not.pred 	%p8, %p7;
	@%p8 bra 	$L__BB0_13;
	mul.lo.s32 	%r29, %r40, 7;
	mul.wide.u32 	%rd29, %r29, 4;
	add.s64 	%rd12, %rd4, %rd29;
	ld.global.f32 	%f92, [%rd12+4];
	ld.global.f32 	%f93, [%rd5+4];
	sub.f32 	%f20, %f92, %f93;
	ld.global.f32 	%f94, [%rd12+8];
	ld.global.f32 	%f95, [%rd5+8];
	sub.f32 	%f21, %f94, %f95;
	ld.global.f32 	%f96, [%rd12+12];
	ld.global.f32 	%f97, [%rd5+12];
	sub.f32 	%f22, %f96, %f97;
	mul.f32 	%f98, %f21, %f21;
	fma.rn.f32 	%f99, %f20, %f20, %f98;
	fma.rn.f32 	%f23, %f22, %f22, %f99;
	sqrt.rn.f32 	%f24, %f23;
	setp.leu.f32 	%p9, %f24, 0f42480000;
	@%p9 bra 	$L__BB0_12;
	ld.global.f32 	%f100, [%rd12];
	mul.f32 	%f101, %f100, 0fC3480000;
	ld.global.f32 	%f102, [%rd5];
	mul.f32 	%f103, %f101, %f102;
	cvt.f64.f32 	%fd7, %f103;
	cvt.f64.f32 	%fd8, %f23;
	div.rn.f64 	%fd9, %fd7, %fd8;
	cvt.rn.f32.f64 	%f104, %fd9;
	div.rn.f32 	%f105, %f20, %f24;
	div.rn.f32 	%f106, %f21, %f24;
	div.rn.f32 	%f107, %f22, %f24;
	mul.f32 	%f108, %f105, %f104;
	atom.global.add.f32 	%f109, [%rd6], %f108;
	mul.f32 	%f110, %f106, %f104;
	atom.global.add.f32 	%f111, [%rd7], %f110;
	mul.f32 	%f112, %f107, %f104;
	atom.global.add.f32 	%f113, [%rd8], %f112;
$L__BB0_12:
	add.s32 	%r40, %r40, 1;
$L__BB0_13:
	setp.ge.s32 	%p10, %r40, %r18;
	@%p10 bra 	$L__BB0_18;
	setp.eq.s32 	%p11, %r40, %r1;
	@%p11 bra 	$L__BB0_17;
	mul.lo.s32 	%r30, %r40, 7;
	mul.wide.u32 	%rd30, %r30, 4;
	add.s64 	%rd13, %rd4, %rd30;
	ld.global.f32 	%f114, [%rd13+4];
	mul.lo.s32 	%r31, %r1, 7;
	mul.wide.s32 	%rd31, %r31, 4;
	add.s64 	%rd14, %rd4, %rd31;
	ld.global.f32 	%f115, [%rd14+4];
	sub.f32 	%f25, %f114, %f115;
	ld.global.f32 	%f116, [%rd13+8];
	ld.global.f32 	%f117, [%rd14+8];
	sub.f32 	%f26, %f116, %f117;
	ld.global.f32 	%f118, [%rd13+12];
	ld.global.f32 	%f119, [%rd14+12];
	sub.f32 	%f27, %f118, %f119;
	mul.f32 	%f120, %f26, %f26;
	fma.rn.f32 	%f121, %f25, %f25, %f120;
	fma.rn.f32 	%f28, %f27, %f27, %f121;
	sqrt.rn.f32 	%f29, %f28;
	setp.leu.f32 	%p12, %f29, 0f42480000;
	@%p12 bra 	$L__BB0_17;
	ld.global.f32 	%f122, [%rd13];
	mul.f32 	%f123, %f122, 0fC3480000;
	ld.global.f32 	%f124, [%rd14];
	mul.f32 	%f125, %f123, %f124;
	cvt.f64.f32 	%fd10, %f125;
	cvt.f64.f32 	%fd11, %f28;
	div.rn.f64 	%fd12, %fd10, %fd11;
	cvt.rn.f32.f64 	%f126, %fd12;
	div.rn.f32 	%f127, %f25, %f29;
	div.rn.f32 	%f128, %f26, %f29;
	div.rn.f32 	%f129, %f27, %f29;
	mul.wide.s32 	%rd32, %r1, 4;
	add.s64 	%rd33, %rd3, %rd32;
	mul.f32 	%f130, %f127, %f126;
	atom.global.add.f32 	%f131, [%rd33], %f130;
	add.s64 	%rd34, %rd2, %rd32;
	mul.f32 	%f132, %f128, %f126;
	atom.global.add.f32 	%f133, [%rd34], %f132;
	add.s64 	%rd35, %rd1, %rd32;
	mul.f32 	%f134, %f129, %f126;
	atom.global.add.f32 	%f135, [%rd35], %f134;
$L__BB0_17:
	add.s32 	%r40, %r40, 1;
$L__BB0_18:
	setp.le.s32 	%p13, %r18, %r40;
	@%p13 bra 	$L__BB0_29;
	mul.lo.s32 	%r32, %r1, 7;
	mul.wide.s32 	%rd36, %r32, 4;
	add.s64 	%rd15, %rd4, %rd36;
	mul.wide.s32 	%rd37, %r1, 4;
	add.s64 	%rd16, %rd3, %rd37;
	add.s64 	%rd17, %rd2, %rd37;
	add.s64 	%rd18, %rd1, %rd37;
	sub.s32 	%r33, %r18, %r40;
	add.s32 	%r13, %r40, 1;
	and.b32  	%r34, %r33, 1;
	setp.eq.b32 	%p14, %r34, 1;
	not.pred 	%p15, %p14;
	@%p15 bra 	$L__BB0_22;
	mul.lo.s32 	%r35, %r40, 7;
	mul.wide.u32 	%rd38, %r35, 4;
	add.s64 	%rd19, %rd4, %rd38;
	ld.global.f32 	%f136, [%rd19+4];
	ld.global.f32 	%f137, [%rd15+4];
	sub.f32 	%f30, %f136, %f137;
	ld.global.f32 	%f138, [%rd19+8];
	ld.global.f32 	%f139, [%rd15+8];
	sub.f32 	%f31, %f138, %f139;
	ld.global.f32 	%f140, [%rd19+12];
	ld.global.f32 	%f141, [%rd15+12];
	sub.f32 	%f32, %f140, %f141;
	mul.f32 	%f142, %f31, %f31;
	fma.rn.f32 	%f143, %f30, %f30, %f142;
	fma.rn.f32 	%f33, %f32, %f32, %f143;
	sqrt.rn.f32 	%f34, %f33;
	setp.leu.f32 	%p16, %f34, 0f42480000;
	mov.u32 	%r40, %r13;
	@%p16 bra 	$L__BB0_22;
	ld.global.f32 	%f144, [%rd19];
	mul.f32 	%f145, %f144, 0fC3480000;
	ld.global.f32 	%f146, [%rd15];
	mul.f32 	%f147, %f145, %f146;
	cvt.f64.f32 	%fd13, %f147;
	cvt.f64.f32 	%fd14, %f33;
	div.rn.f64 	%fd15, %fd13, %fd14;
	cvt.rn.f32.f64 	%f148, %fd15;
	div.rn.f32 	%f149, %f30, %f34;
	div.rn.f32 	%f150, %f31, %f34;
	div.rn.f32 	%f151, %f32, %f34;
	mul.f32 	%f152, %f149, %f148;
	atom.global.add.f32 	%f153, [%rd16], %f152;
	mul.f32 	%f154, %f150, %f148;
	atom.global.add.f32 	%f155, [%rd17], %f154;
	mul.f32 	%f156, %f151, %f148;
	atom.global.add.f32 	%f157, [%rd18], %f156;
$L__BB0_22:
	setp.eq.s32 	%p17, %r18, %r13;
	@%p17 bra 	$L__BB0_29;
	sub.s32 	%r43, %r40, %r18;
	mul.lo.s32 	%r36, %r40, 7;
	mul.wide.u32 	%rd39, %r36, 4;
	add.s64 	%rd40, %rd39, %rd4;
	add.s64 	%rd42, %rd40, 28;
$L__BB0_24:
	ld.global.f32 	%f158, [%rd42+-24];
	ld.global.f32 	%f201, [%rd15+4];
	sub.f32 	%f36, %f158, %f201;
	ld.global.f32 	%f159, [%rd42+-20];
	ld.global.f32 	%f200, [%rd15+8];
	sub.f32 	%f38, %f159, %f200;
	ld.global.f32 	%f160, [%rd42+-16];
	ld.global.f32 	%f199, [%rd15+12];
	sub.f32 	%f40, %f160, %f199;
	mul.f32 	%f161, %f38, %f38;
	fma.rn.f32 	%f162, %f36, %f36, %f161;
	fma.rn.f32 	%f41, %f40, %f40, %f162;
	sqrt.rn.f32 	%f42, %f41;
	setp.leu.f32 	%p18, %f42, 0f42480000;
	@%p18 bra 	$L__BB0_26;
	ld.global.f32 	%f163, [%rd42+-28];
	mul.f32 	%f164, %f163, 0fC3480000;
	ld.global.f32 	%f165, [%rd15];
	mul.f32 	%f166, %f164, %f165;
	cvt.f64.f32 	%fd16, %f166;
	cvt.f64.f32 	%fd17, %f41;
	div.rn.f64 	%fd18, %fd16, %fd17;
	cvt.rn.f32.f64 	%f167, %fd18;
	div.rn.f32 	%f168, %f36, %f42;
	div.rn.f32 	%f169, %f38, %f42;
	div.rn.f32 	%f170, %f40, %f42;
	mul.f32 	%f171, %f168, %f167;
	atom.global.add.f32 	%f172, [%rd16], %f171;
	mul.f32 	%f173, %f169, %f167;
	atom.global.add.f32 	%f174, [%rd17], %f173;
	mul.f32 	%f175, %f170, %f167;
	atom.global.add.f32 	%f176, [%rd18], %f175;
	ld.global.f32 	%f201, [%rd15+4];
	ld.global.f32 	%f200, [%rd15+8];
	ld.global.f32 	%f199, [%rd15+12];
$L__BB0_26:
	ld.global.f32 	%f177, [%rd42+4];
	sub.f32 	%f49, %f177, %f201;
	ld.global.f32 	%f178, [%rd42+8];
	sub.f32 	%f50, %f178, %f200;
	ld.global.f32 	%f179, [%rd42+12];
	sub.f32 	%f51, %f179, %f199;
	mul.f32 	%f180, %f50, %f50;
	fma.rn.f32 	%f181, %f49, %f49, %f180;
	fma.rn.f32 	%f52, %f51, %f51, %f181;
	sqrt.rn.f32 	%f53, %f52;
	setp.leu.f32 	%p19, %f53, 0f42480000;
	@%p19 bra 	$L__BB0_28;
	ld.global.f32 	%f182, [%rd42];
	mul.f32 	%f183, %f182, 0fC3480000;
	ld.global.f32 	%f184, [%rd15];
	mul.f32 	%f185, %f183, %f184;
	cvt.f64.f32 	%fd19, %f185;
	cvt.f64.f32 	%fd20, %f52;
	div.rn.f64 	%fd21, %fd19, %fd20;
	cvt.rn.f32.f64 	%f186, %fd21;
	div.rn.f32 	%f187, %f49, %f53;
	div.rn.f32 	%f188, %f50, %f53;
	div.rn.f32 	%f189, %f51, %f53;
	mul.f32 	%f190, %f187, %f186;
	atom.global.add.f32 	%f191, [%rd16], %f190;
	mul.f32 	%f192, %f188, %f186;
	atom.global.add.f32 	%f193, [%rd17], %f192;
	mul.f32 	%f194, %f189, %f186;
	atom.global.add.f32 	%f195, [%rd18], %f194;
$L__BB0_28:
	add.s32 	%r43, %r43, 2;
	add.s64 	%rd42, %rd42, 56;
	setp.ne.s32 	%p20, %r43, 0;
	@%p20 bra 	$L__BB0_24;
$L__BB0_29:
	ret;

}
	// .globl	_Z10pos_updatePfS_S_S_fi
.visible .entry _Z10pos_updatePfS_S_S_fi(
	.param .u64 .ptr .align 1 _Z10pos_updatePfS_S_S_fi_param_0,
	.param .u64 .ptr .align 1 _Z10pos_updatePfS_S_S_fi_param_1,
	.param .u64 .ptr .align 1 _Z10pos_updatePfS_S_S_fi_param_2,
	.param .u64 .ptr .align 1 _Z10pos_updatePfS_S_S_fi_param_3,
	.param .f32 _Z10pos_updatePfS_S_S_fi_param_4,
	.param .u32 _Z10pos_updatePfS_S_S_fi_param_5
)
{
	.reg .pred 	%p<2>;
	.reg .b32 	%r<7>;
	.reg .b32 	%f<26>;
	.reg .b64 	%rd<15>;

	ld.param.u64 	%rd1, [_Z10pos_updatePfS_S_S_fi_param_0];
	ld.param.u64 	%rd2, [_Z10pos_updatePfS_S_S_fi_param_1];
	ld.param.u64 	%rd3, [_Z10pos_updatePfS_S_S_fi_param_2];
	ld.param.u64 	%rd4, [_Z10pos_updatePfS_S_S_fi_param_3];
	ld.param.f32 	%f1, [_Z10pos_updatePfS_S_S_fi_param_4];
	ld.param.u32 	%r2, [_Z10pos_updatePfS_S_S_fi_param_5];
	mov.u32 	%r3, %tid.x;
	mov.u32 	%r4, %ctaid.x;
	mov.u32 	%r5, %ntid.x;
	mad.lo.s32 	%r1, %r4, %r5, %r3;
	setp.ge.s32 	%p1, %r1, %r2;
	@%p1 bra 	$L__BB1_2;
	cvta.to.global.u64 	%rd5, %rd2;
	cvta.to.global.u64 	%rd6, %rd1;
	cvta.to.global.u64 	%rd7, %rd3;
	cvta.to.global.u64 	%rd8, %rd4;
	mul.lo.s32 	%r6, %r1, 7;
	mul.wide.s32 	%rd9, %r6, 4;
	add.s64 	%rd10, %rd6, %rd9;
	mul.wide.s32 	%rd11, %r1, 4;
	add.s64 	%rd12, %rd5, %rd11;
	ld.global.f32 	%f2, [%rd12];
	mul.f32 	%f3, %f1, %f2;
	ld.global.f32 	%f4, [%rd10];
	div.rn.f32 	%f5, %f3, %f4;
	atom.global.add.f32 	%f6, [%rd10+16], %f5;
	add.s64 	%rd13, %rd7, %rd11;
	ld.global.f32 	%f7, [%rd13];
	mul.f32 	%f8, %f1, %f7;
	ld.global.f32 	%f9, [%rd10];
	div.rn.f32 	%f10, %f8, %f9;
	atom.global.add.f32 	%f11, [%rd10+20], %f10;
	add.s64 	%rd14, %rd8, %rd11;
	ld.global.f32 	%f12, [%rd14];
	mul.f32 	%f13, %f1, %f12;
	ld.global.f32 	%f14, [%rd10];
	div.rn.f32 	%f15, %f13, %f14;
	atom.global.add.f32 	%f16, [%rd10+24], %f15;
	ld.global.f32 	%f17, [%rd10+16];
	mul.f32 	%f18, %f1, %f17;
	atom.global.add.f32 	%f19, [%rd10+4], %f18;
	ld.global.f32 	%f20, [%rd10+20];
	mul.f32 	%f21, %f1, %f20;
	atom.global.add.f32 	%f22, [%rd10+8], %f21;
	ld.global.f32 	%f23, [%rd10+24];
	mul.f32 	%f24, %f1, %f23;
	atom.global.add.f32 	%f25, [%rd10+12], %f24;
$L__BB1_2:
	ret;

}


// ===== COMPILED SASS (sm_100) =====

	.target	sm_100

	.elftype	@"ET_EXEC"


//--------------------- .note.nv.tkinfo           --------------------------
	.section	.note.nv.tkinfo,"",@"SHT_NOTE"
	.sectionflags	@"SHF_NOTE_NV_TKINFO"
	.tkinfo
        /*0018*/ 	.word	0x00000002
        /*0030*/ 	.string	""
        /*0030*/ 	.string	"ptxas"
        /*0030*/ 	.string	"Cuda compilation tools, release 13.0, V13.0.88"
        /*0030*/ 	.string	"Build cuda_13.0.r13.0/compiler.36424714_0"
        /*0030*/ 	.string	"-arch sm_100 -m 64 "



//--------------------- .note.nv.cuinfo           --------------------------
	.section	.note.nv.cuinfo,"",@"SHT_NOTE"
	.sectionflags	@"SHF_NOTE_NV_CUINFO"
        /*0018*/ 	.short	0x0002
        /*001a*/ 	.short	0x0064
        /*001c*/ 	.short	0x0082
	.zero		2


//--------------------- .nv.info                  --------------------------
	.section	.nv.info,"",@"SHT_CUDA_INFO"
	.align	4


	//----- nvinfo : EIATTR_REGCOUNT
	.align		4
        /*0000*/ 	.byte	0x04, 0x2f
        /*0002*/ 	.short	(.L_1 - .L_0)
	.align		4
.L_0:
        /*0004*/ 	.word	index@(_Z10force_calcPfS_S_S_i)
        /*0008*/ 	.word	0x00000030


	//----- nvinfo : EIATTR_FRAME_SIZE
	.align		4
.L_1:
        /*000c*/ 	.byte	0x04, 0x11
        /*000e*/ 	.short	(.L_3 - .L_2)
	.align		4
.L_2:
        /*0010*/ 	.word	index@($__internal_3_$__cuda_sm3x_div_rn_noftz_f32_slowpath)
        /*0014*/ 	.word	0x00000000


	//----- nvinfo : EIATTR_FRAME_SIZE
	.align		4
.L_3:
        /*0018*/ 	.byte	0x04, 0x11
        /*001a*/ 	.short	(.L_5 - .L_4)
	.align		4
.L_4:
        /*001c*/ 	.word	index@($__internal_2_$__cuda_sm20_sqrt_rn_f32_slowpath)
        /*0020*/ 	.word	0x00000000


	//----- nvinfo : EIATTR_FRAME_SIZE
	.align		4
.L_5:
        /*0024*/ 	.byte	0x04, 0x11
        /*0026*/ 	.short	(.L_7 - .L_6)
	.align		4
.L_6:
        /*0028*/ 	.word	index@($__internal_1_$__cuda_sm20_div_rn_f64_full)
        /*002c*/ 	.word	0x00000000


	//----- nvinfo : EIATTR_FRAME_SIZE
	.align		4
.L_7:
        /*0030*/ 	.byte	0x04, 0x11
        /*0032*/ 	.short	(.L_9 - .L_8)
	.align		4
.L_8:
        /*0034*/ 	.word	index@(_Z10force_calcPfS_S_S_i)
        /*0038*/ 	.word	0x00000000


	//----- nvinfo : EIATTR_REGCOUNT
	.align		4
.L_9:
        /*003c*/ 	.byte	0x04, 0x2f
        /*003e*/ 	.short	(.L_11 - .L_10)
	.align		4
.L_10:
        /*0040*/ 	.word	index@(_Z10pos_updatePfS_S_S_fi)
        /*0044*/ 	.word	0x00000011


	//----- nvinfo : EIATTR_FRAME_SIZE
	.align		4
.L_11:
        /*0048*/ 	.byte	0x04, 0x11
        /*004a*/ 	.short	(.L_13 - .L_12)
	.align		4
.L_12:
        /*004c*/ 	.word	index@($__internal_0_$__cuda_sm3x_div_rn_noftz_f32_slowpath)
        /*0050*/ 	.word	0x00000000


	//----- nvinfo : EIATTR_FRAME_SIZE
	.align		4
.L_13:
        /*0054*/ 	.byte	0x04, 0x11
        /*0056*/ 	.short	(.L_15 - .L_14)
	.align		4
.L_14:
        /*0058*/ 	.word	index@(_Z10pos_updatePfS_S_S_fi)
        /*005c*/ 	.word	0x00000000


	//----- nvinfo : EIATTR_MIN_STACK_SIZE
	.align		4
.L_15:
        /*0060*/ 	.byte	0x04, 0x12
        /*0062*/ 	.short	(.L_17 - .L_16)
	.align		4
.L_16:
        /*0064*/ 	.word	index@(_Z10pos_updatePfS_S_S_fi)
        /*0068*/ 	.word	0x00000000


	//----- nvinfo : EIATTR_MIN_STACK_SIZE
	.align		4
.L_17:
        /*006c*/ 	.byte	0x04, 0x12
        /*006e*/ 	.short	(.L_19 - .L_18)
	.align		4
.L_18:
        /*0070*/ 	.word	index@(_Z10force_calcPfS_S_S_i)
        /*0074*/ 	.word	0x00000000
.L_19:


//--------------------- .nv.compat                --------------------------
	.section	.nv.compat,"",@"SHT_CUDA_COMPAT_INFO"
	.align	4
        /*0000*/ 	.byte	0x02, 0x09, 0x00, 0x00, 0x02, 0x02, 0x01, 0x00, 0x02, 0x05, 0x05, 0x00, 0x03, 0x07, 0x01, 0x01
        /*0010*/ 	.byte	0x02, 0x03, 0x00, 0x00, 0x02, 0x06, 0x01, 0x00, 0x04, 0x0b, 0x08, 0x00, 0x01, 0x00, 0x00, 0x00
        /*0020*/ 	.byte	0x00, 0x00, 0x00, 0x00


//--------------------- .nv.info._Z10pos_updatePfS_S_S_fi --------------------------
	.section	.nv.info._Z10pos_updatePfS_S_S_fi,"",@"SHT_CUDA_INFO"
	.sectionflags	@""
	.align	4


	//----- nvinfo : EIATTR_CUDA_API_VERSION
	.align		4
        /*0000*/ 	.byte	0x04, 0x37
        /*0002*/ 	.short	(.L_21 - .L_20)
.L_20:
        /*0004*/ 	.word	0x00000082


	//----- nvinfo : EIATTR_KPARAM_INFO
	.align		4
.L_21:
        /*0008*/ 	.byte	0x04, 0x17
        /*000a*/ 	.short	(.L_23 - .L_22)
.L_22:
        /*000c*/ 	.word	0x00000000
        /*0010*/ 	.short	0x0005
        /*0012*/ 	.short	0x0024
        /*0014*/ 	.byte	0x00, 0xf0, 0x11, 0x00


	//----- nvinfo : EIATTR_KPARAM_INFO
	.align		4
.L_23:
        /*0018*/ 	.byte	0x04, 0x17
        /*001a*/ 	.short	(.L_25 - .L_24)
.L_24:
        /*001c*/ 	.word	0x00000000
        /*0020*/ 	.short	0x0004
        /*0022*/ 	.short	0x0020
        /*0024*/ 	.byte	0x00, 0xf0, 0x11, 0x00


	//----- nvinfo : EIATTR_KPARAM_INFO
	.align		4
.L_25:
        /*0028*/ 	.byte	0x04, 0x17
        /*002a*/ 	.short	(.L_27 - .L_26)
.L_26:
        /*002c*/ 	.word	0x00000000
        /*0030*/ 	.short	0x0003
        /*0032*/ 	.short	0x0018
        /*0034*/ 	.byte	0x00, 0xf5, 0x21, 0x00


	//----- nvinfo : EIATTR_KPARAM_INFO
	.align		4
.L_27:
        /*0038*/ 	.byte	0x04, 0x17
        /*003a*/ 	.short	(.L_29 - .L_28)
.L_28:
        /*003c*/ 	.word	0x00000000
        /*0040*/ 	.short	0x0002
        /*0042*/ 	.short	0x0010
        /*0044*/ 	.byte	0x00, 0xf5, 0x21, 0x00


	//----- nvinfo : EIATTR_KPARAM_INFO
	.align		4
.L_29:
        /*0048*/ 	.byte	0x04, 0x17
        /*004a*/ 	.short	(.L_31 - .L_30)
.L_30:
        /*004c*/ 	.word	0x00000000
        /*0050*/ 	.short	0x0001
        /*0052*/ 	.short	0x0008
        /*0054*/ 	.byte	0x00, 0xf5, 0x21, 0x00


	//----- nvinfo : EIATTR_KPARAM_INFO
	.align		4
.L_31:
        /*0058*/ 	.byte	0x04, 0x17
        /*005a*/ 	.short	(.L_33 - .L_32)
.L_32:
        /*005c*/ 	.word	0x00000000
        /*0060*/ 	.short	0x0000
        /*0062*/ 	.short	0x0000
        /*0064*/ 	.byte	0x00, 0xf5, 0x21, 0x00


	//----- nvinfo : EIATTR_SPARSE_MMA_MASK
	.align		4
.L_33:
        /*0068*/ 	.byte	0x03, 0x50
        /*006a*/ 	.short	0x0000


	//----- nvinfo : EIATTR_MAXREG_COUNT
	.align		4
        /*006c*/ 	.byte	0x03, 0x1b
        /*006e*/ 	.short	0x00ff


	//----- nvinfo : EIATTR_MERCURY_ISA_VERSION
	.align		4
        /*0070*/ 	.byte	0x03, 0x5f
        /*0072*/ 	.short	0x0101


	//----- nvinfo : EIATTR_VRC_CTA_INIT_COUNT
	.align		4
        /*0074*/ 	.byte	0x02, 0x4a
	.zero		1
	.zero		1


	//----- nvinfo : EIATTR_EXIT_INSTR_OFFSETS
	.align		4
        /*0078*/ 	.byte	0x04, 0x1c
        /*007a*/ 	.short	(.L_35 - .L_34)


	//   ....[0]....
.L_34:
        /*007c*/ 	.word	0x00000070


	//   ....[1]....
        /*0080*/ 	.word	0x00000510


	//----- nvinfo : EIATTR_CRS_STACK_SIZE
	.align		4
.L_35:
        /*0084*/ 	.byte	0x04, 0x1e
        /*0086*/ 	.short	(.L_37 - .L_36)
.L_36:
        /*0088*/ 	.word	0x00000000


	//----- nvinfo : EIATTR_CBANK_PARAM_SIZE
	.align		4
.L_37:
        /*008c*/ 	.byte	0x03, 0x19
        /*008e*/ 	.short	0x0028


	//----- nvinfo : EIATTR_PARAM_CBANK
	.align		4
        /*0090*/ 	.byte	0x04, 0x0a
        /*0092*/ 	.short	(.L_39 - .L_38)
	.align		4
.L_38:
        /*0094*/ 	.word	index@(.nv.constant0._Z10pos_updatePfS_S_S_fi)
        /*0098*/ 	.short	0x0380
        /*009a*/ 	.short	0x0028


	//----- nvinfo : EIATTR_SW_WAR
	.align		4
.L_39:
        /*009c*/ 	.byte	0x04, 0x36
        /*009e*/ 	.short	(.L_41 - .L_40)
.L_40:
        /*00a0*/ 	.word	0x00000008
.L_41:


//--------------------- .nv.info._Z10force_calcPfS_S_S_i --------------------------
	.section	.nv.info._Z10force_calcPfS_S_S_i,"",@"SHT_CUDA_INFO"
	.sectionflags	@""
	.align	4


	//----- nvinfo : EIATTR_CUDA_API_VERSION
	.align		4
        /*0000*/ 	.byte	0x04, 0x37
        /*0002*/ 	.short	(.L_43 - .L_42)
.L_42:
        /*0004*/ 	.word	0x00000082


	//----- nvinfo : EIATTR_KPARAM_INFO
	.align		4
.L_43:
        /*0008*/ 	.byte	0x04, 0x17
        /*000a*/ 	.short	(.L_45 - .L_44)
.L_44:
        /*000c*/ 	.word	0x00000000
        /*0010*/ 	.short	0x0004
        /*0012*/ 	.short	0x0020
        /*0014*/ 	.byte	0x00, 0xf0, 0x11, 0x00


	//----- nvinfo : EIATTR_KPARAM_INFO
	.align		4
.L_45:
        /*0018*/ 	.byte	0x04, 0x17
        /*001a*/ 	.short	(.L_47 - .L_46)
.L_46:
        /*001c*/ 	.word	0x00000000
        /*0020*/ 	.short	0x0003
        /*0022*/ 	.short	0x0018
        /*0024*/ 	.byte	0x00, 0xf5, 0x21, 0x00


	//----- nvinfo : EIATTR_KPARAM_INFO
	.align		4
.L_47:
        /*0028*/ 	.byte	0x04, 0x17
        /*002a*/ 	.short	(.L_49 - .L_48)
.L_48:
        /*002c*/ 	.word	0x00000000
        /*0030*/ 	.short	0x0002
        /*0032*/ 	.short	0x0010
        /*0034*/ 	.byte	0x00, 0xf5, 0x21, 0x00


	//----- nvinfo : EIATTR_KPARAM_INFO
	.align		4
.L_49:
        /*0038*/ 	.byte	0x04, 0x17
        /*003a*/ 	.short	(.L_51 - .L_50)
.L_50:
        /*003c*/ 	.word	0x00000000
        /*0040*/ 	.short	0x0001
        /*0042*/ 	.short	0x0008
        /*0044*/ 	.byte	0x00, 0xf5, 0x21, 0x00


	//----- nvinfo : EIATTR_KPARAM_INFO
	.align		4
.L_51:
        /*0048*/ 	.byte	0x04, 0x17
        /*004a*/ 	.short	(.L_53 - .L_52)
.L_52:
        /*004c*/ 	.word	0x00000000
        /*0050*/ 	.short	0x0000
        /*0052*/ 	.short	0x0000
        /*0054*/ 	.byte	0x00, 0xf5, 0x21, 0x00


	//----- nvinfo : EIATTR_SPARSE_MMA_MASK
	.align		4
.L_53:
        /*0058*/ 	.byte	0x03, 0x50
        /*005a*/ 	.short	0x0000


	//----- nvinfo : EIATTR_MAXREG_COUNT
	.align		4
        /*005c*/ 	.byte	0x03, 0x1b
        /*005e*/ 	.short	0x00ff


	//----- nvinfo : EIATTR_MERCURY_ISA_VERSION
	.align		4
        /*0060*/ 	.byte	0x03, 0x5f
        /*0062*/ 	.short	0x0101


	//----- nvinfo : EIATTR_VRC_CTA_INIT_COUNT
	.align		4
        /*0064*/ 	.byte	0x02, 0x4a
	.zero		1
	.zero		1


	//----- nvinfo : EIATTR_EXIT_INSTR_OFFSETS
	.align		4
        /*0068*/ 	.byte	0x04, 0x1c
        /*006a*/ 	.short	(.L_55 - .L_54)


	//   ....[0]....
.L_54:
        /*006c*/ 	.word	0x00000070


	//   ....[1]....
        /*0070*/ 	.word	0x00001e80


	//   ....[2]....
        /*0074*/ 	.word	0x00002620


	//   ....[3]....
        /*0078*/ 	.word	0x000033b0


	//----- nvinfo : EIATTR_CRS_STACK_SIZE
	.align		4
.L_55:
        /*007c*/ 	.byte	0x04, 0x1e
        /*007e*/ 	.short	(.L_57 - .L_56)
.L_56:
        /*0080*/ 	.word	0x00000000


	//----- nvinfo : EIATTR_CBANK_PARAM_SIZE
	.align		4
.L_57:
        /*0084*/ 	.byte	0x03, 0x19
        /*0086*/ 	.short	0x0024


	//----- nvinfo : EIATTR_PARAM_CBANK
	.align		4
        /*0088*/ 	.byte	0x04, 0x0a
        /*008a*/ 	.short	(.L_59 - .L_58)
	.align		4
.L_58:
        /*008c*/ 	.word	index@(.nv.constant0._Z10force_calcPfS_S_S_i)
        /*0090*/ 	.short	0x0380
        /*0092*/ 	.short	0x0024


	//----- nvinfo : EIATTR_SW_WAR
	.align		4
.L_59:
        /*0094*/ 	.byte	0x04, 0x36
        /*0096*/ 	.short	(.L_61 - .L_60)
.L_60:
        /*0098*/ 	.word	0x00000008
.L_61:


//--------------------- .nv.callgraph             --------------------------
	.section	.nv.callgraph,"",@"SHT_CUDA_CALLGRAPH"
	.align	4
	.sectionentsize	8
	.align		4
        /*0000*/ 	.word	0x00000000
	.align		4
        /*0004*/ 	.word	0xffffffff
	.align		4
        /*0008*/ 	.word	0x00000000
	.align		4
        /*000c*/ 	.word	0xfffffffe
	.align		4
        /*0010*/ 	.word	0x00000000
	.align		4
        /*0014*/ 	.word	0xfffffffd
	.align		4
        /*0018*/ 	.word	0x00000000
	.align		4
        /*001c*/ 	.word	0xfffffffc


//--------------------- .text._Z10pos_updatePfS_S_S_fi --------------------------
	.section	.text._Z10pos_updatePfS_S_S_fi,"ax",@progbits
	.align	128
        .global         _Z10pos_updatePfS_S_S_fi
        .type           _Z10pos_updatePfS_S_S_fi,@function
        .size           _Z10pos_updatePfS_S_S_fi,(.L_x_136 - _Z10pos_updatePfS_S_S_fi)
        .other          _Z10pos_updatePfS_S_S_fi,@"STO_CUDA_ENTRY STV_DEFAULT"
_Z10pos_updatePfS_S_S_fi:
.text._Z10pos_updatePfS_S_S_fi:
[----:B------:R-:W-:Y:S01]  /*0000*/  LDC R1, c[0x0][0x37c] ;  /* 0x0000df00ff017b82 */ /* 0x000fe20000000800 */
[----:B------:R-:W0:Y:S07]  /*0010*/  S2R R2, SR_TID.X ;  /* 0x0000000000027919 */ /* 0x000e2e0000002100 */
[----:B------:R-:W0:Y:S01]  /*0020*/  S2UR UR4, SR_CTAID.X ;  /* 0x00000000000479c3 */ /* 0x000e220000002500 */
[----:B------:R-:W1:Y:S07]  /*0030*/  LDCU UR5, c[0x0][0x3a4] ;  /* 0x00007480ff0577ac */ /* 0x000e6e0008000800 */
[----:B------:R-:W0:Y:S02]  /*0040*/  LDC R3, c[0x0][0x360] ;  /* 0x0000d800ff037b82 */ /* 0x000e240000000800 */
[----:B0-----:R-:W-:-:S05]  /*0050*/  IMAD R2, R3, UR4, R2 ;  /* 0x0000000403027c24 */ /* 0x001fca000f8e0202 */
[----:B-1----:R-:W-:-:S13]  /*0060*/  ISETP.GE.AND P0, PT, R2, UR5, PT ;  /* 0x0000000502007c0c */ /* 0x002fda000bf06270 */
[----:B------:R-:W-:Y:S05]  /*0070*/  @P0 EXIT ;  /* 0x000000000000094d */ /* 0x000fea0003800000 */
[----:B------:R-:W0:Y:S01]  /*0080*/  LDC.64 R4, c[0x0][0x380] ;  /* 0x0000e000ff047b82 */ /* 0x000e220000000a00 */
[----:B------:R-:W1:Y:S01]  /*0090*/  LDCU.64 UR4, c[0x0][0x358] ;  /* 0x00006b00ff0477ac */ /* 0x000e620008000a00 */
[----:B------:R-:W-:Y:S01]  /*00a0*/  IMAD R3, R2, 0x7, RZ ;  /* 0x0000000702037824 */ /* 0x000fe200078e02ff */
[----:B------:R-:W2:Y:S05]  /*00b0*/  LDCU UR6, c[0x0][0x3a0] ;  /* 0x00007400ff0677ac */ /* 0x000eaa0008000800 */
[----:B------:R-:W3:Y:S01]  /*00c0*/  LDC.64 R6, c[0x0][0x388] ;  /* 0x0000e200ff067b82 */ /* 0x000ee20000000a00 */
[----:B0-----:R-:W-:-:S05]  /*00d0*/  IMAD.WIDE R4, R3, 0x4, R4 ;  /* 0x0000000403047825 */ /* 0x001fca00078e0204 */
[----:B-1----:R-:W4:Y:S01]  /*00e0*/  LDG.E R3, desc[UR4][R4.64] ;  /* 0x0000000404037981 */ /* 0x002f22000c1e1900 */
[----:B---3--:R-:W-:-:S05]  /*00f0*/  IMAD.WIDE R6, R2, 0x4, R6 ;  /* 0x0000000402067825 */ /* 0x008fca00078e0206 */
[----:B------:R-:W2:Y:S01]  /*0100*/  LDG.E R0, desc[UR4][R6.64] ;  /* 0x0000000406007981 */ /* 0x000ea2000c1e1900 */
[----:B------:R-:W-:Y:S01]  /*0110*/  BSSY.RECONVERGENT B0, `(.L_x_0) ;  /* 0x000000c000007945 */ /* 0x000fe20003800200 */
[----:B----4-:R-:W0:Y:S01]  /*0120*/  MUFU.RCP R8, R3 ;  /* 0x0000000300087308 */ /* 0x010e220000001000 */
[----:B--2---:R-:W-:-:S07]  /*0130*/  FMUL R0, R0, UR6 ;  /* 0x0000000600007c20 */ /* 0x004fce0008400000 */
[----:B------:R-:W1:Y:S01]  /*0140*/  FCHK P0, R0, R3 ;  /* 0x0000000300007302 */ /* 0x000e620000000000 */
[----:B0-----:R-:W-:-:S04]  /*0150*/  FFMA R9, -R3, R8, 1 ;  /* 0x3f80000003097423 */ /* 0x001fc80000000108 */
[----:B------:R-:W-:-:S04]  /*0160*/  FFMA R9, R8, R9, R8 ;  /* 0x0000000908097223 */ /* 0x000fc80000000008 */
[----:B------:R-:W-:-:S04]  /*0170*/  FFMA R8, R0, R9, RZ ;  /* 0x0000000900087223 */ /* 0x000fc800000000ff */
[----:B------:R-:W-:-:S04]  /*0180*/  FFMA R10, -R3, R8, R0 ;  /* 0x00000008030a7223 */ /* 0x000fc80000000100 */
[----:B------:R-:W-:Y:S01]  /*0190*/  FFMA R9, R9, R10, R8 ;  /* 0x0000000a09097223 */ /* 0x000fe20000000008 */
[----:B-1----:R-:W-:Y:S06]  /*01a0*/  @!P0 BRA `(.L_x_1) ;  /* 0x0000000000088947 */ /* 0x002fec0003800000 */
[----:B------:R-:W-:-:S07]  /*01b0*/  MOV R6, 0x1d0 ;  /* 0x000001d000067802 */ /* 0x000fce0000000f00 */
[----:B------:R-:W-:Y:S05]  /*01c0*/  CALL.REL.NOINC `($__internal_0_$__cuda_sm3x_div_rn_noftz_f32_slowpath) ;  /* 0x0000000000d47944 */ /* 0x000fea0003c00000 */
.L_x_1:
[----:B------:R-:W-:Y:S05]  /*01d0*/  BSYNC.RECONVERGENT B0 ;  /* 0x0000000000007941 */ /* 0x000fea0003800200 */
.L_x_0:
[----:B------:R-:W0:Y:S01]  /*01e0*/  LDC.64 R6, c[0x0][0x390] ;  /* 0x0000e400ff067b82 */ /* 0x000e220000000a00 */
[----:B------:R1:W-:Y:S01]  /*01f0*/  REDG.E.ADD.F32.FTZ.RN.STRONG.GPU desc[UR4][R4.64+0x10], R9 ;  /* 0x00001009040079a6 */ /* 0x0003e2000c12f304 */
[----:B------:R-:W2:Y:S03]  /*0200*/  LDCU UR6, c[0x0][0x3a0] ;  /* 0x00007400ff0677ac */ /* 0x000ea60008000800 */
[----:B------:R-:W3:Y:S01]  /*0210*/  LDG.E R3, desc[UR4][R4.64] ;  /* 0x0000000404037981 */ /* 0x000ee2000c1e1900 */
[----:B0-----:R-:W-:-:S05]  /*0220*/  IMAD.WIDE R6, R2, 0x4, R6 ;  /* 0x0000000402067825 */ /* 0x001fca00078e0206 */
[----:B------:R-:W2:Y:S01]  /*0230*/  LDG.E R0, desc[UR4][R6.64] ;  /* 0x0000000406007981 */ /* 0x000ea2000c1e1900 */
[----:B------:R-:W-:Y:S01]  /*0240*/  BSSY.RECONVERGENT B0, `(.L_x_2) ;  /* 0x000000c000007945 */ /* 0x000fe20003800200 */
[----:B---3--:R-:W0:Y:S02]  /*0250*/  MUFU.RCP R8, R3 ;  /* 0x0000000300087308 */ /* 0x008e240000001000 */
[----:B0-----:R-:W-:-:S04]  /*0260*/  FFMA R11, -R3, R8, 1 ;  /* 0x3f800000030b7423 */ /* 0x001fc80000000108 */
[----:B------:R-:W-:Y:S01]  /*0270*/  FFMA R11, R8, R11, R8 ;  /* 0x0000000b080b7223 */ /* 0x000fe20000000008 */
[----:B--2---:R-:W-:-:S04]  /*0280*/  FMUL R0, R0, UR6 ;  /* 0x0000000600007c20 */ /* 0x004fc80008400000 */
[----:B------:R-:W0:Y:S01]  /*0290*/  FCHK P0, R0, R3 ;  /* 0x0000000300007302 */ /* 0x000e220000000000 */
[----:B------:R-:W-:-:S04]  /*02a0*/  FFMA R8, R0, R11, RZ ;  /* 0x0000000b00087223 */ /* 0x000fc800000000ff */
[----:B-1----:R-:W-:-:S04]  /*02b0*/  FFMA R9, -R3, R8, R0 ;  /* 0x0000000803097223 */ /* 0x002fc80000000100 */
[----:B------:R-:W-:Y:S01]  /*02c0*/  FFMA R9, R11, R9, R8 ;  /* 0x000000090b097223 */ /* 0x000fe20000000008 */
[----:B0-----:R-:W-:Y:S06]  /*02d0*/  @!P0 BRA `(.L_x_3) ;  /* 0x0000000000088947 */ /* 0x001fec0003800000 */
[----:B------:R-:W-:-:S07]  /*02e0*/  MOV R6, 0x300 ;  /* 0x0000030000067802 */ /* 0x000fce0000000f00 */
[----:B------:R-:W-:Y:S05]  /*02f0*/  CALL.REL.NOINC `($__internal_0_$__cuda_sm3x_div_rn_noftz_f32_slowpath) ;  /* 0x0000000000887944 */ /* 0x000fea0003c00000 */
.L_x_3:
[----:B------:R-:W-:Y:S05]  /*0300*/  BSYNC.RECONVERGENT B0 ;  /* 0x0000000000007941 */ /* 0x000fea0003800200 */
.L_x_2:
        /* <DEDUP_REMOVED lines=13> */
[----:B------:R-:W-:-:S04]  /*03e0*/  FFMA R8, -R11, R6, R0 ;  /* 0x000000060b087223 */ /* 0x000fc80000000100 */
[----:B------:R-:W-:Y:S01]  /*03f0*/  FFMA R7, R7, R8, R6 ;  /* 0x0000000807077223 */ /* 0x000fe20000000006 */
[----:B01----:R-:W-:Y:S06]  /*0400*/  @!P0 BRA `(.L_x_5) ;  /* 0x0000000000108947 */ /* 0x003fec0003800000 */
[----:B------:R-:W-:Y:S01]  /*0410*/  IMAD.MOV.U32 R3, RZ, RZ, R11 ;  /* 0x000000ffff037224 */ /* 0x000fe200078e000b */
[----:B------:R-:W-:-:S07]  /*0420*/  MOV R6, 0x440 ;  /* 0x0000044000067802 */ /* 0x000fce0000000f00 */
[----:B------:R-:W-:Y:S05]  /*0430*/  CALL.REL.NOINC `($__internal_0_$__cuda_sm3x_div_rn_noftz_f32_slowpath) ;  /* 0x0000000000387944 */ /* 0x000fea0003c00000 */
[----:B------:R-:W-:-:S07]  /*0440*/  IMAD.MOV.U32 R7, RZ, RZ, R9 ;  /* 0x000000ffff077224 */ /* 0x000fce00078e0009 */
.L_x_5:
[----:B------:R-:W-:Y:S05]  /*0450*/  BSYNC.RECONVERGENT B0 ;  /* 0x0000000000007941 */ /* 0x000fea0003800200 */
.L_x_4:
[----:B------:R-:W-:Y:S01]  /*0460*/  REDG.E.ADD.F32.FTZ.RN.STRONG.GPU desc[UR4][R4.64+0x18], R7 ;  /* 0x00001807040079a6 */ /* 0x000fe2000c12f304 */
[----:B------:R-:W0:Y:S03]  /*0470*/  LDCU UR6, c[0x0][0x3a0] ;  /* 0x00007400ff0677ac */ /* 0x000e260008000800 */
[----:B------:R-:W0:Y:S02]  /*0480*/  LDG.E R0, desc[UR4][R4.64+0x10] ;  /* 0x0000100404007981 */ /* 0x000e24000c1e1900 */
[----:B0-----:R-:W-:-:S05]  /*0490*/  FMUL R3, R0, UR6 ;  /* 0x0000000600037c20 */ /* 0x001fca0008400000 */
[----:B------:R-:W-:Y:S04]  /*04a0*/  REDG.E.ADD.F32.FTZ.RN.STRONG.GPU desc[UR4][R4.64+0x4], R3 ;  /* 0x00000403040079a6 */ /* 0x000fe8000c12f304 */
[----:B------:R-:W2:Y:S02]  /*04b0*/  LDG.E R0, desc[UR4][R4.64+0x14] ;  /* 0x0000140404007981 */ /* 0x000ea4000c1e1900 */
[----:B--2---:R-:W-:-:S05]  /*04c0*/  FMUL R9, R0, UR6 ;  /* 0x0000000600097c20 */ /* 0x004fca0008400000 */
[----:B------:R-:W-:Y:S04]  /*04d0*/  REDG.E.ADD.F32.FTZ.RN.STRONG.GPU desc[UR4][R4.64+0x8], R9 ;  /* 0x00000809040079a6 */ /* 0x000fe8000c12f304 */
[----:B------:R-:W2:Y:S02]  /*04e0*/  LDG.E R0, desc[UR4][R4.64+0x18] ;  /* 0x0000180404007981 */ /* 0x000ea4000c1e1900 */
[----:B--2---:R-:W-:-:S05]  /*04f0*/  FMUL R11, R0, UR6 ;  /* 0x00000006000b7c20 */ /* 0x004fca0008400000 */
[----:B------:R-:W-:Y:S01]  /*0500*/  REDG.E.ADD.F32.FTZ.RN.STRONG.GPU desc[UR4][R4.64+0xc], R11 ;  /* 0x00000c0b040079a6 */ /* 0x000fe2000c12f304 */
[----:B------:R-:W-:Y:S05]  /*0510*/  EXIT ;  /* 0x000000000000794d */ /* 0x000fea0003800000 */
        .weak           $__internal_0_$__cuda_sm3x_div_rn_noftz_f32_slowpath
        .type           $__internal_0_$__cuda_sm3x_div_rn_noftz_f32_slowpath,@function
        .size           $__internal_0_$__cuda_sm3x_div_rn_noftz_f32_slowpath,(.L_x_136 - $__internal_0_$__cuda_sm3x_div_rn_noftz_f32_slowpath)
$__internal_0_$__cuda_sm3x_div_rn_noftz_f32_slowpath:
[----:B------:R-:W-:Y:S01]  /*0520*/  SHF.R.U32.HI R8, RZ, 0x17, R3 ;  /* 0x00000017ff087819 */ /* 0x000fe20000011603 */
[----:B------:R-:W-:Y:S01]  /*0530*/  BSSY.RECONVERGENT B1, `(.L_x_6) ;  /* 0x0000062000017945 */ /* 0x000fe20003800200 */
[----:B------:R-:W-:Y:S02]  /*0540*/  SHF.R.U32.HI R7, RZ, 0x17, R0 ;  /* 0x00000017ff077819 */ /* 0x000fe40000011600 */
[----:B------:R-:W-:Y:S02]  /*0550*/  LOP3.LUT R12, R8, 0xff, RZ, 0xc0, !PT ;  /* 0x000000ff080c7812 */ /* 0x000fe400078ec0ff */
[----:B------:R-:W-:-:S03]  /*0560*/  LOP3.LUT R10, R7, 0xff, RZ, 0xc0, !PT ;  /* 0x000000ff070a7812 */ /* 0x000fc600078ec0ff */
[----:B------:R-:W-:Y:S01]  /*0570*/  VIADD R9, R12, 0xffffffff ;  /* 0xffffffff0c097836 */ /* 0x000fe20000000000 */
[----:B------:R-:W-:-:S04]  /*0580*/  IADD3 R8, PT, PT, R10, -0x1, RZ ;  /* 0xffffffff0a087810 */ /* 0x000fc80007ffe0ff */
[----:B------:R-:W-:-:S04]  /*0590*/  ISETP.GT.U32.AND P0, PT, R9, 0xfd, PT ;  /* 0x000000fd0900780c */ /* 0x000fc80003f04070 */
[----:B------:R-:W-:-:S13]  /*05a0*/  ISETP.GT.U32.OR P0, PT, R8, 0xfd, P0 ;  /* 0x000000fd0800780c */ /* 0x000fda0000704470 */
[----:B------:R-:W-:Y:S01]  /*05b0*/  @!P0 IMAD.MOV.U32 R7, RZ, RZ, RZ ;  /* 0x000000ffff078224 */ /* 0x000fe200078e00ff */
[----:B------:R-:W-:Y:S06]  /*05c0*/  @!P0 BRA `(.L_x_7) ;  /* 0x00000000005c8947 */ /* 0x000fec0003800000 */
[----:B------:R-:W-:Y:S02]  /*05d0*/  FSETP.GTU.FTZ.AND P0, PT, |R0|, +INF , PT ;  /* 0x7f8000000000780b */ /* 0x000fe40003f1c200 */
[----:B------:R-:W-:-:S04]  /*05e0*/  FSETP.GTU.FTZ.AND P1, PT, |R3|, +INF , PT ;  /* 0x7f8000000300780b */ /* 0x000fc80003f3c200 */
[----:B------:R-:W-:-:S13]  /*05f0*/  PLOP3.LUT P0, PT, P0, P1, PT, 0xf8, 0x8f ;  /* 0x00000000008f781c */ /* 0x000fda0000703f70 */
[----:B------:R-:W-:Y:S05]  /*0600*/  @P0 BRA `(.L_x_8) ;  /* 0x00000004004c0947 */ /* 0x000fea0003800000 */
[----:B------:R-:W-:-:S13]  /*0610*/  LOP3.LUT P0, RZ, R3, 0x7fffffff, R0, 0xc8, !PT ;  /* 0x7fffffff03ff7812 */ /* 0x000fda000780c800 */
[----:B------:R-:W-:Y:S05]  /*0620*/  @!P0 BRA `(.L_x_9) ;  /* 0x00000004003c8947 */ /* 0x000fea0003800000 */
[C---:B------:R-:W-:Y:S02]  /*0630*/  FSETP.NEU.FTZ.AND P2, PT, |R0|.reuse, +INF , PT ;  /* 0x7f8000000000780b */ /* 0x040fe40003f5d200 */
[----:B------:R-:W-:Y:S02]  /*0640*/  FSETP.NEU.FTZ.AND P1, PT, |R3|, +INF , PT ;  /* 0x7f8000000300780b */ /* 0x000fe40003f3d200 */
[----:B------:R-:W-:-:S11]  /*0650*/  FSETP.NEU.FTZ.AND P0, PT, |R0|, +INF , PT ;  /* 0x7f8000000000780b */ /* 0x000fd60003f1d200 */
[----:B------:R-:W-:Y:S05]  /*0660*/  @!P1 BRA !P2, `(.L_x_9) ;  /* 0x00000004002c9947 */ /* 0x000fea0005000000 */
[----:B------:R-:W-:-:S04]  /*0670*/  LOP3.LUT P2, RZ, R0, 0x7fffffff, RZ, 0xc0, !PT ;  /* 0x7fffffff00ff7812 */ /* 0x000fc8000784c0ff */
[----:B------:R-:W-:-:S13]  /*0680*/  PLOP3.LUT P1, PT, P1, P2, PT, 0x2f, 0xf2 ;  /* 0x0000000000f2781c */ /* 0x000fda0000f24577 */
[----:B------:R-:W-:Y:S05]  /*0690*/  @P1 BRA `(.L_x_10) ;  /* 0x0000000400181947 */ /* 0x000fea0003800000 */
[----:B------:R-:W-:-:S04]  /*06a0*/  LOP3.LUT P1, RZ, R3, 0x7fffffff, RZ, 0xc0, !PT ;  /* 0x7fffffff03ff7812 */ /* 0x000fc8000782c0ff */
[----:B------:R-:W-:-:S13]  /*06b0*/  PLOP3.LUT P0, PT, P0, P1, PT, 0x2f, 0xf2 ;  /* 0x0000000000f2781c */ /* 0x000fda0000702577 */
[----:B------:R-:W-:Y:S05]  /*06c0*/  @P0 BRA `(.L_x_11) ;  /* 0x0000000400000947 */ /* 0x000fea0003800000 */
[----:B------:R-:W-:Y:S02]  /*06d0*/  ISETP.GE.AND P0, PT, R8, RZ, PT ;  /* 0x000000ff0800720c */ /* 0x000fe40003f06270 */
[----:B------:R-:W-:-:S11]  /*06e0*/  ISETP.GE.AND P1, PT, R9, RZ, PT ;  /* 0x000000ff0900720c */ /* 0x000fd60003f26270 */
[----:B------:R-:W-:Y:S01]  /*06f0*/  @P0 IMAD.MOV.U32 R7, RZ, RZ, RZ ;  /* 0x000000ffff070224 */ /* 0x000fe200078e00ff */
[----:B------:R-:W-:Y:S01]  /*0700*/  @!P0 MOV R7, 0xffffffc0 ;  /* 0xffffffc000078802 */ /* 0x000fe20000000f00 */
[----:B------:R-:W-:Y:S01]  /*0710*/  @!P0 FFMA R0, R0, 1.84467440737095516160e+19, RZ ;  /* 0x5f80000000008823 */ /* 0x000fe200000000ff */
[----:B------:R-:W-:-:S03]  /*0720*/  @!P1 FFMA R3, R3, 1.84467440737095516160e+19, RZ ;  /* 0x5f80000003039823 */ /* 0x000fc600000000ff */
[----:B------:R-:W-:-:S07]  /*0730*/  @!P1 VIADD R7, R7, 0x40 ;  /* 0x0000004007079836 */ /* 0x000fce0000000000 */
.L_x_7:
[----:B------:R-:W-:Y:S01]  /*0740*/  LEA R8, R12, 0xc0800000, 0x17 ;  /* 0xc08000000c087811 */ /* 0x000fe200078eb8ff */
[----:B------:R-:W-:Y:S04]  /*0750*/  BSSY.RECONVERGENT B2, `(.L_x_12) ;  /* 0x0000036000027945 */ /* 0x000fe80003800200 */
[----:B------:R-:W-:Y:S01]  /*0760*/  IMAD.IADD R8, R3, 0x1, -R8 ;  /* 0x0000000103087824 */ /* 0x000fe200078e0a08 */
[----:B------:R-:W-:-:S03]  /*0770*/  IADD3 R3, PT, PT, R10, -0x7f, RZ ;  /* 0xffffff810a037810 */ /* 0x000fc60007ffe0ff */
[----:B------:R0:W1:Y:S01]  /*0780*/  MUFU.RCP R9, R8 ;  /* 0x0000000800097308 */ /* 0x0000620000001000 */
[----:B------:R-:W-:Y:S01]  /*0790*/  FADD.FTZ R11, -R8, -RZ ;  /* 0x800000ff080b7221 */ /* 0x000fe20000010100 */
[C---:B------:R-:W-:Y:S01]  /*07a0*/  IMAD R0, R3.reuse, -0x800000, R0 ;  /* 0xff80000003007824 */ /* 0x040fe200078e0200 */
[----:B0-----:R-:W-:-:S05]  /*07b0*/  IADD3 R8, PT, PT, R3, 0x7f, -R12 ;  /* 0x0000007f03087810 */ /* 0x001fca0007ffe80c */
[----:B------:R-:W-:Y:S02]  /*07c0*/  IMAD.IADD R8, R8, 0x1, R7 ;  /* 0x0000000108087824 */ /* 0x000fe400078e0207 */
[----:B-1----:R-:W-:-:S04]  /*07d0*/  FFMA R10, R9, R11, 1 ;  /* 0x3f800000090a7423 */ /* 0x002fc8000000000b */
[----:B------:R-:W-:-:S04]  /*07e0*/  FFMA R14, R9, R10, R9 ;  /* 0x0000000a090e7223 */ /* 0x000fc80000000009 */
[----:B------:R-:W-:-:S04]  /*07f0*/  FFMA R9, R0, R14, RZ ;  /* 0x0000000e00097223 */ /* 0x000fc800000000ff */
[----:B------:R-:W-:-:S04]  /*0800*/  FFMA R10, R11, R9, R0 ;  /* 0x000000090b0a7223 */ /* 0x000fc80000000000 */
[----:B------:R-:W-:-:S04]  /*0810*/  FFMA R9, R14, R10, R9 ;  /* 0x0000000a0e097223 */ /* 0x000fc80000000009 */
[----:B------:R-:W-:-:S04]  /*0820*/  FFMA R10, R11, R9, R0 ;  /* 0x000000090b0a7223 */ /* 0x000fc80000000000 */
[----:B------:R-:W-:-:S05]  /*0830*/  FFMA R0, R14, R10, R9 ;  /* 0x0000000a0e007223 */ /* 0x000fca0000000009 */
[----:B------:R-:W-:-:S04]  /*0840*/  SHF.R.U32.HI R3, RZ, 0x17, R0 ;  /* 0x00000017ff037819 */ /* 0x000fc80000011600 */
[----:B------:R-:W-:-:S05]  /*0850*/  LOP3.LUT R3, R3, 0xff, RZ, 0xc0, !PT ;  /* 0x000000ff03037812 */ /* 0x000fca00078ec0ff */
[----:B------:R-:W-:-:S05]  /*0860*/  IMAD.IADD R11, R3, 0x1, R8 ;  /* 0x00000001030b7824 */ /* 0x000fca00078e0208 */
[----:B------:R-:W-:-:S04]  /*0870*/  IADD3 R3, PT, PT, R11, -0x1, RZ ;  /* 0xffffffff0b037810 */ /* 0x000fc80007ffe0ff */
[----:B------:R-:W-:-:S13]  /*0880*/  ISETP.GE.U32.AND P0, PT, R3, 0xfe, PT ;  /* 0x000000fe0300780c */ /* 0x000fda0003f06070 */
[----:B------:R-:W-:Y:S05]  /*0890*/  @!P0 BRA `(.L_x_13) ;  /* 0x0000000000808947 */ /* 0x000fea0003800000 */
[----:B------:R-:W-:-:S13]  /*08a0*/  ISETP.GT.AND P0, PT, R11, 0xfe, PT ;  /* 0x000000fe0b00780c */ /* 0x000fda0003f04270 */
[----:B------:R-:W-:Y:S05]  /*08b0*/  @P0 BRA `(.L_x_14) ;  /* 0x00000000006c0947 */ /* 0x000fea0003800000 */
[----:B------:R-:W-:-:S13]  /*08c0*/  ISETP.GE.AND P0, PT, R11, 0x1, PT ;  /* 0x000000010b00780c */ /* 0x000fda0003f06270 */
[----:B------:R-:W-:Y:S05]  /*08d0*/  @P0 BRA `(.L_x_15) ;  /* 0x0000000000740947 */ /* 0x000fea0003800000 */
[----:B------:R-:W-:Y:S02]  /*08e0*/  ISETP.GE.AND P0, PT, R11, -0x18, PT ;  /* 0xffffffe80b00780c */ /* 0x000fe40003f06270 */
[----:B------:R-:W-:-:S11]  /*08f0*/  LOP3.LUT R0, R0, 0x80000000, RZ, 0xc0, !PT ;  /* 0x8000000000007812 */ /* 0x000fd600078ec0ff */
[----:B------:R-:W-:Y:S05]  /*0900*/  @!P0 BRA `(.L_x_15) ;  /* 0x0000000000688947 */ /* 0x000fea0003800000 */
[CCC-:B------:R-:W-:Y:S01]  /*0910*/  FFMA.RZ R3, R14.reuse, R10.reuse, R9.reuse ;  /* 0x0000000a0e037223 */ /* 0x1c0fe2000000c009 */
[CCC-:B------:R-:W-:Y:S01]  /*0920*/  FFMA.RM R8, R14.reuse, R10.reuse, R9.reuse ;  /* 0x0000000a0e087223 */ /* 0x1c0fe20000004009 */
[C---:B------:R-:W-:Y:S02]  /*0930*/  ISETP.NE.AND P2, PT, R11.reuse, RZ, PT ;  /* 0x000000ff0b00720c */ /* 0x040fe40003f45270 */
[----:B------:R-:W-:Y:S02]  /*0940*/  ISETP.NE.AND P1, PT, R11, RZ, PT ;  /* 0x000000ff0b00720c */ /* 0x000fe40003f25270 */
[----:B------:R-:W-:Y:S01]  /*0950*/  LOP3.LUT R7, R3, 0x7fffff, RZ, 0xc0, !PT ;  /* 0x007fffff03077812 */ /* 0x000fe200078ec0ff */
[----:B------:R-:W-:Y:S01]  /*0960*/  FFMA.RP R3, R14, R10, R9 ;  /* 0x0000000a0e037223 */ /* 0x000fe20000008009 */
[----:B------:R-:W-:Y:S02]  /*0970*/  VIADD R10, R11, 0x20 ;  /* 0x000000200b0a7836 */ /* 0x000fe40000000000 */
[----:B------:R-:W-:Y:S01]  /*0980*/  LOP3.LUT R7, R7, 0x800000, RZ, 0xfc, !PT ;  /* 0x0080000007077812 */ /* 0x000fe200078efcff */
[----:B------:R-:W-:Y:S01]  /*0990*/  IMAD.MOV R9, RZ, RZ, -R11 ;  /* 0x000000ffff097224 */ /* 0x000fe200078e0a0b */
[----:B------:R-:W-:-:S02]  /*09a0*/  FSETP.NEU.FTZ.AND P0, PT, R3, R8, PT ;  /* 0x000000080300720b */ /* 0x000fc40003f1d000 */
[----:B------:R-:W-:Y:S02]  /*09b0*/  SHF.L.U32 R10, R7, R10, RZ ;  /* 0x0000000a070a7219 */ /* 0x000fe400000006ff */
[----:B------:R-:W-:Y:S02]  /*09c0*/  SEL R8, R9, RZ, P2 ;  /* 0x000000ff09087207 */ /* 0x000fe40001000000 */
[----:B------:R-:W-:Y:S02]  /*09d0*/  ISETP.NE.AND P1, PT, R10, RZ, P1 ;  /* 0x000000ff0a00720c */ /* 0x000fe40000f25270 */
[----:B------:R-:W-:Y:S02]  /*09e0*/  SHF.R.U32.HI R8, RZ, R8, R7 ;  /* 0x00000008ff087219 */ /* 0x000fe40000011607 */
[----:B------:R-:W-:Y:S02]  /*09f0*/  PLOP3.LUT P0, PT, P0, P1, PT, 0xf8, 0x8f ;  /* 0x00000000008f781c */ /* 0x000fe40000703f70 */
[----:B------:R-:W-:-:S02]  /*0a00*/  SHF.R.U32.HI R10, RZ, 0x1, R8 ;  /* 0x00000001ff0a7819 */ /* 0x000fc40000011608 */
[----:B------:R-:W-:-:S04]  /*0a10*/  SEL R3, RZ, 0x1, !P0 ;  /* 0x00000001ff037807 */ /* 0x000fc80004000000 */
[----:B------:R-:W-:-:S04]  /*0a20*/  LOP3.LUT R3, R3, 0x1, R10, 0xf8, !PT ;  /* 0x0000000103037812 */ /* 0x000fc800078ef80a */
[----:B------:R-:W-:-:S04]  /*0a30*/  LOP3.LUT R3, R3, R8, RZ, 0xc0, !PT ;  /* 0x0000000803037212 */ /* 0x000fc800078ec0ff */
[----:B------:R-:W-:-:S04]  /*0a40*/  IADD3 R3, PT, PT, R10, R3, RZ ;  /* 0x000000030a037210 */ /* 0x000fc80007ffe0ff */
[----:B------:R-:W-:Y:S01]  /*0a50*/  LOP3.LUT R0, R3, R0, RZ, 0xfc, !PT ;  /* 0x0000000003007212 */ /* 0x000fe200078efcff */
[----:B------:R-:W-:Y:S06]  /*0a60*/  BRA `(.L_x_15) ;  /* 0x0000000000107947 */ /* 0x000fec0003800000 */
.L_x_14:
[----:B------:R-:W-:-:S04]  /*0a70*/  LOP3.LUT R0, R0, 0x80000000, RZ, 0xc0, !PT ;  /* 0x8000000000007812 */ /* 0x000fc800078ec0ff */
[----:B------:R-:W-:Y:S01]  /*0a80*/  LOP3.LUT R0, R0, 0x7f800000, RZ, 0xfc, !PT ;  /* 0x7f80000000007812 */ /* 0x000fe200078efcff */
[----:B------:R-:W-:Y:S06]  /*0a90*/  BRA `(.L_x_15) ;  /* 0x0000000000047947 */ /* 0x000fec0003800000 */
.L_x_13:
[----:B------:R-:W-:-:S07]  /*0aa0*/  IMAD R0, R8, 0x800000, R0 ;  /* 0x0080000008007824 */ /* 0x000fce00078e0200 */
.L_x_15:
[----:B------:R-:W-:Y:S05]  /*0ab0*/  BSYNC.RECONVERGENT B2 ;  /* 0x0000000000027941 */ /* 0x000fea0003800200 */
.L_x_12:
[----:B------:R-:W-:Y:S05]  /*0ac0*/  BRA `(.L_x_16) ;  /* 0x0000000000207947 */ /* 0x000fea0003800000 */
.L_x_11:
[----:B------:R-:W-:-:S04]  /*0ad0*/  LOP3.LUT R0, R3, 0x80000000, R0, 0x48, !PT ;  /* 0x8000000003007812 */ /* 0x000fc800078e4800 */
[----:B------:R-:W-:Y:S01]  /*0ae0*/  LOP3.LUT R0, R0, 0x7f800000, RZ, 0xfc, !PT ;  /* 0x7f80000000007812 */ /* 0x000fe200078efcff */
[----:B------:R-:W-:Y:S06]  /*0af0*/  BRA `(.L_x_16) ;  /* 0x0000000000147947 */ /* 0x000fec0003800000 */
.L_x_10:
[----:B------:R-:W-:Y:S01]  /*0b00*/  LOP3.LUT R0, R3, 0x80000000, R0, 0x48, !PT ;  /* 0x8000000003007812 */ /* 0x000fe200078e4800 */
[----:B------:R-:W-:Y:S06]  /*0b10*/  BRA `(.L_x_16) ;  /* 0x00000000000c7947 */ /* 0x000fec0003800000 */
.L_x_9:
[----:B------:R-:W0:Y:S01]  /*0b20*/  MUFU.RSQ R0, -QNAN ;  /* 0xffc0000000007908 */ /* 0x000e220000001400 */
[----:B------:R-:W-:Y:S05]  /*0b30*/  BRA `(.L_x_16) ;  /* 0x0000000000047947 */ /* 0x000fea0003800000 */
.L_x_8:
[----:B------:R-:W-:-:S07]  /*0b40*/  FADD.FTZ R0, R0, R3 ;  /* 0x0000000300007221 */ /* 0x000fce0000010000 */
.L_x_16:
[----:B------:R-:W-:Y:S05]  /*0b50*/  BSYNC.RECONVERGENT B1 ;  /* 0x0000000000017941 */ /* 0x000fea0003800200 */
.L_x_6:
[----:B------:R-:W-:Y:S02]  /*0b60*/  HFMA2 R7, -RZ, RZ, 0, 0 ;  /* 0x00000000ff077431 */ /* 0x000fe400000001ff */
[----:B0-----:R-:W-:Y:S02]  /*0b70*/  IMAD.MOV.U32 R9, RZ, RZ, R0 ;  /* 0x000000ffff097224 */ /* 0x001fe400078e0000 */
[----:B------:R-:W-:Y:S05]  /*0b80*/  RET.REL.NODEC R6 `(_Z10pos_updatePfS_S_S_fi) ;  /* 0xfffffff4061c7950 */ /* 0x000fea0003c3ffff */
.L_x_17:
[----:B------:R-:W-:-:S00]  /*0b90*/  BRA `(.L_x_17) ;  /* 0xfffffffc00fc7947 */ /* 0x000fc0000383ffff */
[----:B------:R-:W-:-:S00]  /*0ba0*/  NOP ;  /* 0x0000000000007918 */ /* 0x000fc00000000000 */
        /* <DEDUP_REMOVED lines=13> */
.L_x_136:


//--------------------- .text._Z10force_calcPfS_S_S_i --------------------------
	.section	.text._Z10force_calcPfS_S_S_i,"ax",@progbits
	.align	128
        .global         _Z10force_calcPfS_S_S_i
        .type           _Z10force_calcPfS_S_S_i,@function
        .size           _Z10force_calcPfS_S_S_i,(.L_x_139 - _Z10force_calcPfS_S_S_i)
        .other          _Z10force_calcPfS_S_S_i,@"STO_CUDA_ENTRY STV_DEFAULT"
_Z10force_calcPfS_S_S_i:
.text._Z10force_calcPfS_S_S_i:
        /* <DEDUP_REMOVED lines=8> */
[----:B------:R-:W-:Y:S01]  /*0080*/  ISETP.GE.AND P0, PT, R14, 0x1, PT ;  /* 0x000000010e00780c */ /* 0x000fe20003f06270 */
[----:B------:R-:W0:Y:S01]  /*0090*/  LDCU.64 UR6, c[0x0][0x358] ;  /* 0x00006b00ff0677ac */ /* 0x000e220008000a00 */
[----:B------:R-:W-:Y:S01]  /*00a0*/  BSSY B2, `(.L_x_18) ;  /* 0x0000160000027945 */ /* 0x000fe20003800000 */
[----:B------:R-:W-:-:S10]  /*00b0*/  HFMA2 R13, -RZ, RZ, 0, 0 ;  /* 0x00000000ff0d7431 */ /* 0x000fd400000001ff */
[----:B------:R-:W-:Y:S05]  /*00c0*/  @!P0 BRA `(.L_x_19) ;  /* 0x0000001400748947 */ /* 0x000fea0003800000 */
[----:B------:R-:W1:Y:S01]  /*00d0*/  LDC.64 R4, c[0x0][0x380] ;  /* 0x0000e000ff047b82 */ /* 0x000e620000000a00 */
[C---:B------:R-:W-:Y:S01]  /*00e0*/  VIMNMX R22, PT, PT, R14.reuse, UR8, PT ;  /* 0x000000080e167c48 */ /* 0x040fe2000bfe0100 */
[----:B------:R-:W-:Y:S01]  /*00f0*/  IMAD R3, R14, 0x7, RZ ;  /* 0x000000070e037824 */ /* 0x000fe200078e02ff */
[----:B------:R-:W-:Y:S01]  /*0100*/  BSSY B1, `(.L_x_20) ;  /* 0x00000eb000017945 */ /* 0x000fe20003800000 */
[----:B------:R-:W-:Y:S02]  /*0110*/  MOV R13, RZ ;  /* 0x000000ff000d7202 */ /* 0x000fe40000000f00 */
[C---:B------:R-:W-:Y:S02]  /*0120*/  ISETP.GE.AND P0, PT, R22.reuse, 0x2, PT ;  /* 0x000000021600780c */ /* 0x040fe40003f06270 */
[----:B------:R-:W2:Y:S01]  /*0130*/  LDC.64 R6, c[0x0][0x388] ;  /* 0x0000e200ff067b82 */ /* 0x000ea20000000a00 */
[----:B------:R-:W-:-:S07]  /*0140*/  VIMNMX R22, PT, PT, R22, 0x1, !PT ;  /* 0x0000000116167848 */ /* 0x000fce0007fe0100 */
[----:B------:R-:W3:Y:S08]  /*0150*/  LDC.64 R8, c[0x0][0x390] ;  /* 0x0000e400ff087b82 */ /* 0x000ef00000000a00 */
[----:B------:R-:W4:Y:S01]  /*0160*/  LDC.64 R10, c[0x0][0x398] ;  /* 0x0000e600ff0a7b82 */ /* 0x000f220000000a00 */
[----:B-1----:R-:W-:-:S04]  /*0170*/  IMAD.WIDE.U32 R4, R3, 0x4, R4 ;  /* 0x0000000403047825 */ /* 0x002fc800078e0004 */
[----:B--2---:R-:W-:-:S04]  /*0180*/  IMAD.WIDE.U32 R6, R14, 0x4, R6 ;  /* 0x000000040e067825 */ /* 0x004fc800078e0006 */
[----:B---3--:R-:W-:-:S04]  /*0190*/  IMAD.WIDE.U32 R8, R14, 0x4, R8 ;  /* 0x000000040e087825 */ /* 0x008fc800078e0008 */
[----:B----4-:R-:W-:Y:S01]  /*01a0*/  IMAD.WIDE.U32 R10, R14, 0x4, R10 ;  /* 0x000000040e0a7825 */ /* 0x010fe200078e000a */
[----:B------:R-:W-:Y:S06]  /*01b0*/  @!P0 BRA `(.L_x_21) ;  /* 0x0000000c007c8947 */ /* 0x000fec0003800000 */
[----:B------:R-:W1:Y:S01]  /*01c0*/  LDCU.64 UR4, c[0x0][0x380] ;  /* 0x00007000ff0477ac */ /* 0x000e620008000a00 */
[----:B------:R-:W-:Y:S01]  /*01d0*/  LOP3.LUT R20, R22, 0x7ffffffe, RZ, 0xc0, !PT ;  /* 0x7ffffffe16147812 */ /* 0x000fe200078ec0ff */
[----:B------:R-:W-:Y:S03]  /*01e0*/  BSSY B0, `(.L_x_22) ;  /* 0x00000db000007945 */ /* 0x000fe60003800000 */
[----:B------:R-:W-:Y:S01]  /*01f0*/  IADD3 R20, PT, PT, -R20, RZ, RZ ;  /* 0x000000ff14147210 */ /* 0x000fe20007ffe1ff */
[----:B-1----:R-:W-:-:S04]  /*0200*/  UIADD3 UR4, UP0, UPT, UR4, 0x1c, URZ ;  /* 0x0000001c04047890 */ /* 0x002fc8000ff1e0ff */
[----:B------:R-:W-:Y:S02]  /*0210*/  UIADD3.X UR5, UPT, UPT, URZ, UR5, URZ, UP0, !UPT ;  /* 0x00000005ff057290 */ /* 0x000fe400087fe4ff */
[----:B------:R-:W-:-:S04]  /*0220*/  MOV R12, UR4 ;  /* 0x00000004000c7c02 */ /* 0x000fc80008000f00 */
[----:B------:R-:W-:-:S07]  /*0230*/  MOV R13, UR5 ;  /* 0x00000005000d7c02 */ /* 0x000fce0008000f00 */
.L_x_49:
[----:B0-----:R-:W2:Y:S04]  /*0240*/  LDG.E R27, desc[UR6][R4.64+0x8] ;  /* 0x00000806041b7981 */ /* 0x001ea8000c1e1900 */
[----:B------:R-:W2:Y:S04]  /*0250*/  LDG.E R2, desc[UR6][R12.64+-0x14] ;  /* 0xffffec060c027981 */ /* 0x000ea8000c1e1900 */
[----:B------:R-:W3:Y:S04]  /*0260*/  LDG.E R26, desc[UR6][R4.64+0x4] ;  /* 0x00000406041a7981 */ /* 0x000ee8000c1e1900 */
[----:B------:R-:W3:Y:S04]  /*0270*/  LDG.E R23, desc[UR6][R12.64+-0x18] ;  /* 0xffffe8060c177981 */ /* 0x000ee8000c1e1900 */
[----:B------:R-:W4:Y:S04]  /*0280*/  LDG.E R24, desc[UR6][R4.64+0xc] ;  /* 0x00000c0604187981 */ /* 0x000f28000c1e1900 */
[----:B------:R-:W4:Y:S01]  /*0290*/  LDG.E R3, desc[UR6][R12.64+-0x10] ;  /* 0xfffff0060c037981 */ /* 0x000f22000c1e1900 */
[----:B------:R-:W-:Y:S01]  /*02a0*/  VIADD R20, R20, 0x2 ;  /* 0x0000000214147836 */ /* 0x000fe20000000000 */
[----:B------:R-:W-:Y:S05]  /*02b0*/  YIELD ;  /* 0x0000000000007946 */ /* 0x000fea0003800000 */
[----:B------:R-:W-:Y:S01]  /*02c0*/  BSSY.RECONVERGENT B3, `(.L_x_23) ;  /* 0x0000013000037945 */ /* 0x000fe20003800200 */
[----:B------:R-:W-:Y:S01]  /*02d0*/  ISETP.NE.AND P1, PT, R20, RZ, PT ;  /* 0x000000ff1400720c */ /* 0x000fe20003f25270 */
[----:B--2---:R-:W-:-:S04]  /*02e0*/  FADD R2, R2, -R27 ;  /* 0x8000001b02027221 */ /* 0x004fc80000000000 */
[----:B------:R-:W-:Y:S01]  /*02f0*/  FMUL R0, R2, R2 ;  /* 0x0000000202007220 */ /* 0x000fe20000400000 */
[----:B---3--:R-:W-:-:S04]  /*0300*/  FADD R23, R23, -R26 ;  /* 0x8000001a17177221 */ /* 0x008fc80000000000 */
[----:B------:R-:W-:Y:S01]  /*0310*/  FFMA R0, R23, R23, R0 ;  /* 0x0000001717007223 */ /* 0x000fe20000000000 */
[----:B----4-:R-:W-:-:S04]  /*0320*/  FADD R3, R3, -R24 ;  /* 0x8000001803037221 */ /* 0x010fc80000000000 */
[----:B------:R-:W-:-:S04]  /*0330*/  FFMA R15, R3, R3, R0 ;  /* 0x00000003030f7223 */ /* 0x000fc80000000000 */
[----:B------:R0:W1:Y:S01]  /*0340*/  MUFU.RSQ R16, R15 ;  /* 0x0000000f00107308 */ /* 0x0000620000001400 */
[----:B------:R-:W-:-:S04]  /*0350*/  IADD3 R0, PT, PT, R15, -0xd000000, RZ ;  /* 0xf30000000f007810 */ /* 0x000fc80007ffe0ff */
[----:B------:R-:W-:-:S13]  /*0360*/  ISETP.GT.U32.AND P0, PT, R0, 0x727fffff, PT ;  /* 0x727fffff0000780c */ /* 0x000fda0003f04070 */
[----:B01----:R-:W-:Y:S05]  /*0370*/  @!P0 BRA `(.L_x_24) ;  /* 0x00000000000c8947 */ /* 0x003fea0003800000 */
[----:B------:R-:W-:-:S07]  /*0380*/  MOV R0, 0x3a0 ;  /* 0x000003a000007802 */ /* 0x000fce0000000f00 */
[----:B------:R-:W-:Y:S05]  /*0390*/  CALL.REL.NOINC `($__internal_2_$__cuda_sm20_sqrt_rn_f32_slowpath) ;  /* 0x0000003400847944 */ /* 0x000fea0003c00000 */
[----:B------:R-:W-:Y:S05]  /*03a0*/  BRA `(.L_x_25) ;  /* 0x0000000000107947 */ /* 0x000fea0003800000 */
.L_x_24:
[----:B------:R-:W-:Y:S01]  /*03b0*/  FMUL.FTZ R0, R15, R16 ;  /* 0x000000100f007220 */ /* 0x000fe20000410000 */
[----:B------:R-:W-:-:S03]  /*03c0*/  FMUL.FTZ R16, R16, 0.5 ;  /* 0x3f00000010107820 */ /* 0x000fc60000410000 */
[----:B------:R-:W-:-:S04]  /*03d0*/  FFMA R25, -R0, R0, R15 ;  /* 0x0000000000197223 */ /* 0x000fc8000000010f */
[----:B------:R-:W-:-:S07]  /*03e0*/  FFMA R25, R25, R16, R0 ;  /* 0x0000001019197223 */ /* 0x000fce0000000000 */
.L_x_25:
[----:B------:R-:W-:Y:S05]  /*03f0*/  BSYNC.RECONVERGENT B3 ;  /* 0x0000000000037941 */ /* 0x000fea0003800200 */
.L_x_23:
[----:B------:R-:W-:Y:S01]  /*0400*/  FSETP.GT.AND P0, PT, R25, 50, PT ;  /* 0x424800001900780b */ /* 0x000fe20003f04000 */
[----:B------:R-:W-:-:S12]  /*0410*/  BSSY.RECONVERGENT B5, `(.L_x_26) ;  /* 0x000004f000057945 */ /* 0x000fd80003800200 */
[----:B------:R-:W-:Y:S05]  /*0420*/  @!P0 BRA `(.L_x_27) ;  /* 0x0000000400348947 */ /* 0x000fea0003800000 */
[----:B------:R-:W2:Y:S04]  /*0430*/  LDG.E R0, desc[UR6][R12.64+-0x1c] ;  /* 0xffffe4060c007981 */ /* 0x000ea8000c1e1900 */
[----:B------:R-:W3:Y:S01]  /*0440*/  LDG.E R21, desc[UR6][R4.64] ;  /* 0x0000000604157981 */ /* 0x000ee2000c1e1900 */
[----:B------:R-:W0:Y:S01]  /*0450*/  F2F.F64.F32 R26, R15 ;  /* 0x0000000f001a7310 */ /* 0x000e220000201800 */
[----:B------:R-:W-:Y:S01]  /*0460*/  MOV R18, 0x1 ;  /* 0x0000000100127802 */ /* 0x000fe20000000f00 */
[----:B------:R-:W-:Y:S06]  /*0470*/  BSSY.RECONVERGENT B4, `(.L_x_28) ;  /* 0x0000016000047945 */ /* 0x000fec0003800200 */
[----:B0-----:R-:W0:Y:S02]  /*0480*/  MUFU.RCP64H R19, R27 ;  /* 0x0000001b00137308 */ /* 0x001e240000001800 */
[----:B0-----:R-:W-:-:S08]  /*0490*/  DFMA R16, -R26, R18, 1 ;  /* 0x3ff000001a10742b */ /* 0x001fd00000000112 */
[----:B------:R-:W-:-:S08]  /*04a0*/  DFMA R16, R16, R16, R16 ;  /* 0x000000101010722b */ /* 0x000fd00000000010 */
[----:B------:R-:W-:-:S08]  /*04b0*/  DFMA R18, R18, R16, R18 ;  /* 0x000000101212722b */ /* 0x000fd00000000012 */
[----:B------:R-:W-:-:S08]  /*04c0*/  DFMA R28, -R26, R18, 1 ;  /* 0x3ff000001a1c742b */ /* 0x000fd00000000112 */
[----:B------:R-:W-:Y:S01]  /*04d0*/  DFMA R28, R18, R28, R18 ;  /* 0x0000001c121c722b */ /* 0x000fe20000000012 */
[----:B--2---:R-:W-:-:S04]  /*04e0*/  FMUL R0, R0, -200 ;  /* 0xc348000000007820 */ /* 0x004fc80000400000 */
[----:B---3--:R-:W-:-:S04]  /*04f0*/  FMUL R0, R0, R21 ;  /* 0x0000001500007220 */ /* 0x008fc80000400000 */
[----:B------:R-:W0:Y:S02]  /*0500*/  F2F.F64.F32 R16, R0 ;  /* 0x0000000000107310 */ /* 0x000e240000201800 */
[----:B0-----:R-:W-:Y:S01]  /*0510*/  DMUL R42, R16, R28 ;  /* 0x0000001c102a7228 */ /* 0x001fe20000000000 */
[----:B------:R-:W-:-:S07]  /*0520*/  FSETP.GEU.AND P2, PT, |R17|, 6.5827683646048100446e-37, PT ;  /* 0x036000001100780b */ /* 0x000fce0003f4e200 */
[----:B------:R-:W-:-:S08]  /*0530*/  DFMA R18, -R26, R42, R16 ;  /* 0x0000002a1a12722b */ /* 0x000fd00000000110 */
[----:B------:R-:W-:-:S10]  /*0540*/  DFMA R42, R28, R18, R42 ;  /* 0x000000121c2a722b */ /* 0x000fd4000000002a */
[----:B------:R-:W-:-:S05]  /*0550*/  FFMA R15, RZ, R27, R43 ;  /* 0x0000001bff0f7223 */ /* 0x000fca000000002b */
[----:B------:R-:W-:-:S13]  /*0560*/  FSETP.GT.AND P0, PT, |R15|, 1.469367938527859385e-39, PT ;  /* 0x001000000f00780b */ /* 0x000fda0003f04200 */
[----:B------:R-:W-:Y:S05]  /*0570*/  @P0 BRA P2, `(.L_x_29) ;  /* 0x0000000000140947 */ /* 0x000fea0001000000 */
[----:B------:R-:W-:Y:S02]  /*0580*/  MOV R18, R16 ;  /* 0x0000001000127202 */ /* 0x000fe40000000f00 */
[----:B------:R-:W-:Y:S02]  /*0590*/  MOV R0, R26 ;  /* 0x0000001a00007202 */ /* 0x000fe40000000f00 */
[----:B------:R-:W-:Y:S02]  /*05a0*/  MOV R15, R27 ;  /* 0x0000001b000f7202 */ /* 0x000fe40000000f00 */
[----:B------:R-:W-:-:S07]  /*05b0*/  MOV R16, 0x5d0 ;  /* 0x000005d000107802 */ /* 0x000fce0000000f00 */
[----:B------:R-:W-:Y:S05]  /*05c0*/  CALL.REL.NOINC `($__internal_1_$__cuda_sm20_div_rn_f64_full) ;  /* 0x0000002c007c7944 */ /* 0x000fea0003c00000 */
.L_x_29:
[----:B------:R-:W-:Y:S05]  /*05d0*/  BSYNC.RECONVERGENT B4 ;  /* 0x0000000000047941 */ /* 0x000fea0003800200 */
.L_x_28:
[----:B------:R-:W0:Y:S01]  /*05e0*/  MUFU.RCP R0, R25 ;  /* 0x0000001900007308 */ /* 0x000e220000001000 */
[----:B------:R-:W-:Y:S07]  /*05f0*/  BSSY.RECONVERGENT B6, `(.L_x_30) ;  /* 0x000000c000067945 */ /* 0x000fee0003800200 */
[----:B------:R-:W1:Y:S08]  /*0600*/  FCHK P0, R23, R25 ;  /* 0x0000001917007302 */ /* 0x000e700000000000 */
[----:B------:R2:W3:Y:S01]  /*0610*/  F2F.F32.F64 R26, R42 ;  /* 0x0000002a001a7310 */ /* 0x0004e20000301000 */
[----:B0-----:R-:W-:-:S04]  /*0620*/  FFMA R15, R0, -R25, 1 ;  /* 0x3f800000000f7423 */ /* 0x001fc80000000819 */
[----:B------:R-:W-:-:S04]  /*0630*/  FFMA R0, R0, R15, R0 ;  /* 0x0000000f00007223 */ /* 0x000fc80000000000 */
[----:B------:R-:W-:-:S04]  /*0640*/  FFMA R16, R23, R0, RZ ;  /* 0x0000000017107223 */ /* 0x000fc800000000ff */
[----:B------:R-:W-:-:S04]  /*0650*/  FFMA R27, R16, -R25, R23 ;  /* 0x80000019101b7223 */ /* 0x000fc80000000017 */
[----:B------:R-:W-:Y:S01]  /*0660*/  FFMA R27, R0, R27, R16 ;  /* 0x0000001b001b7223 */ /* 0x000fe20000000010 */
[----:B-123--:R-:W-:Y:S06]  /*0670*/  @!P0 BRA `(.L_x_31) ;  /* 0x00000000000c8947 */ /* 0x00efec0003800000 */
[----:B------:R-:W-:-:S07]  /*0680*/  MOV R16, 0x6a0 ;  /* 0x000006a000107802 */ /* 0x000fce0000000f00 */
[----:B------:R-:W-:Y:S05]  /*0690*/  CALL.REL.NOINC `($__internal_3_$__cuda_sm3x_div_rn_noftz_f32_slowpath) ;  /* 0x0000003400207944 */ /* 0x000fea0003c00000 */
[----:B------:R-:W-:-:S07]  /*06a0*/  IMAD.MOV.U32 R27, RZ, RZ, R0 ;  /* 0x000000ffff1b7224 */ /* 0x000fce00078e0000 */
.L_x_31:
[----:B------:R-:W-:Y:S05]  /*06b0*/  BSYNC.RECONVERGENT B6 ;  /* 0x0000000000067941 */ /* 0x000fea0003800200 */
.L_x_30:
[----:B------:R-:W0:Y:S01]  /*06c0*/  MUFU.RCP R0, R25 ;  /* 0x0000001900007308 */ /* 0x000e220000001000 */
[----:B------:R-:W-:Y:S07]  /*06d0*/  BSSY.RECONVERGENT B6, `(.L_x_32) ;  /* 0x000000c000067945 */ /* 0x000fee0003800200 */
[----:B------:R-:W1:Y:S01]  /*06e0*/  FCHK P0, R2, R25 ;  /* 0x0000001902007302 */ /* 0x000e620000000000 */
[----:B0-----:R-:W-:-:S04]  /*06f0*/  FFMA R15, R0, -R25, 1 ;  /* 0x3f800000000f7423 */ /* 0x001fc80000000819 */
[----:B------:R-:W-:-:S04]  /*0700*/  FFMA R16, R0, R15, R0 ;  /* 0x0000000f00107223 */ /* 0x000fc80000000000 */
[----:B------:R-:W-:-:S04]  /*0710*/  FFMA R29, R2, R16, RZ ;  /* 0x00000010021d7223 */ /* 0x000fc800000000ff */
[----:B------:R-:W-:-:S04]  /*0720*/  FFMA R0, R29, -R25, R2 ;  /* 0x800000191d007223 */ /* 0x000fc80000000002 */
[----:B------:R-:W-:Y:S01]  /*0730*/  FFMA R29, R16, R0, R29 ;  /* 0x00000000101d7223 */ /* 0x000fe2000000001d */
[----:B-1----:R-:W-:Y:S06]  /*0740*/  @!P0 BRA `(.L_x_33) ;  /* 0x0000000000108947 */ /* 0x002fec0003800000 */
[----:B------:R-:W-:Y:S02]  /*0750*/  MOV R23, R2 ;  /* 0x0000000200177202 */ /* 0x000fe40000000f00 */
[----:B------:R-:W-:-:S07]  /*0760*/  MOV R16, 0x780 ;  /* 0x0000078000107802 */ /* 0x000fce0000000f00 */
[----:B------:R-:W-:Y:S05]  /*0770*/  CALL.REL.NOINC `($__internal_3_$__cuda_sm3x_div_rn_noftz_f32_slowpath) ;  /* 0x0000003000e87944 */ /* 0x000fea0003c00000 */
[----:B------:R-:W-:-:S07]  /*0780*/  MOV R29, R0 ;  /* 0x00000000001d7202 */ /* 0x000fce0000000f00 */
.L_x_33:
[----:B------:R-:W-:Y:S05]  /*0790*/  BSYNC.RECONVERGENT B6 ;  /* 0x0000000000067941 */ /* 0x000fea0003800200 */
.L_x_32:
        /* <DEDUP_REMOVED lines=12> */
.L_x_35:
[----:B------:R-:W-:Y:S05]  /*0860*/  BSYNC.RECONVERGENT B6 ;  /* 0x0000000000067941 */ /* 0x000fea0003800200 */
.L_x_34:
[C---:B------:R-:W-:Y:S01]  /*0870*/  FMUL R3, R26.reuse, R27 ;  /* 0x0000001b1a037220 */ /* 0x040fe20000400000 */
[C---:B------:R-:W-:Y:S01]  /*0880*/  FMUL R29, R26.reuse, R29 ;  /* 0x0000001d1a1d7220 */ /* 0x040fe20000400000 */
[----:B------:R-:W-:-:S03]  /*0890*/  FMUL R15, R26, R0 ;  /* 0x000000001a0f7220 */ /* 0x000fc60000400000 */
[----:B------:R0:W-:Y:S04]  /*08a0*/  REDG.E.ADD.F32.FTZ.RN.STRONG.GPU desc[UR6][R6.64], R3 ;  /* 0x00000003060079a6 */ /* 0x0001e8000c12f306 */
[----:B------:R0:W-:Y:S04]  /*08b0*/  REDG.E.ADD.F32.FTZ.RN.STRONG.GPU desc[UR6][R8.64], R29 ;  /* 0x0000001d080079a6 */ /* 0x0001e8000c12f306 */
[----:B------:R0:W-:Y:S04]  /*08c0*/  REDG.E.ADD.F32.FTZ.RN.STRONG.GPU desc[UR6][R10.64], R15 ;  /* 0x0000000f0a0079a6 */ /* 0x0001e8000c12f306 */
[----:B------:R0:W5:Y:S04]  /*08d0*/  LDG.E R26, desc[UR6][R4.64+0x4] ;  /* 0x00000406041a7981 */ /* 0x000168000c1e1900 */
[----:B------:R0:W5:Y:S04]  /*08e0*/  LDG.E R27, desc[UR6][R4.64+0x8] ;  /* 0x00000806041b7981 */ /* 0x000168000c1e1900 */
[----:B------:R0:W5:Y:S02]  /*08f0*/  LDG.E R24, desc[UR6][R4.64+0xc] ;  /* 0x00000c0604187981 */ /* 0x000164000c1e1900 */
.L_x_27:
[----:B------:R-:W-:Y:S05]  /*0900*/  BSYNC.RECONVERGENT B5 ;  /* 0x0000000000057941 */ /* 0x000fea0003800200 */
.L_x_26:
[----:B------:R-:W2:Y:S04]  /*0910*/  LDG.E R2, desc[UR6][R12.64+0x8] ;  /* 0x000008060c027981 */ /* 0x000ea8000c1e1900 */
[----:B------:R-:W3:Y:S04]  /*0920*/  LDG.E R23, desc[UR6][R12.64+0x4] ;  /* 0x000004060c177981 */ /* 0x000ee8000c1e1900 */
[----:B0-----:R-:W4:Y:S01]  /*0930*/  LDG.E R3, desc[UR6][R12.64+0xc] ;  /* 0x00000c060c037981 */ /* 0x001f22000c1e1900 */
[----:B------:R-:W-:Y:S01]  /*0940*/  BSSY.RECONVERGENT B3, `(.L_x_36) ;  /* 0x0000013000037945 */ /* 0x000fe20003800200 */
[----:B--2--5:R-:W-:Y:S01]  /*0950*/  FADD R2, R2, -R27 ;  /* 0x8000001b02027221 */ /* 0x024fe20000000000 */
[----:B---3--:R-:W-:-:S03]  /*0960*/  FADD R23, R23, -R26 ;  /* 0x8000001a17177221 */ /* 0x008fc60000000000 */
[----:B------:R-:W-:Y:S01]  /*0970*/  FMUL R0, R2, R2 ;  /* 0x0000000202007220 */ /* 0x000fe20000400000 */
[----:B----4-:R-:W-:-:S03]  /*0980*/  FADD R3, R3, -R24 ;  /* 0x8000001803037221 */ /* 0x010fc60000000000 */
[----:B------:R-:W-:-:S04]  /*0990*/  FFMA R0, R23, R23, R0 ;  /* 0x0000001717007223 */ /* 0x000fc80000000000 */
[----:B------:R-:W-:-:S04]  /*09a0*/  FFMA R26, R3, R3, R0 ;  /* 0x00000003031a7223 */ /* 0x000fc80000000000 */
[----:B------:R0:W1:Y:S01]  /*09b0*/  MUFU.RSQ R15, R26 ;  /* 0x0000001a000f7308 */ /* 0x0000620000001400 */
[----:B------:R-:W-:-:S04]  /*09c0*/  IADD3 R0, PT, PT, R26, -0xd000000, RZ ;  /* 0xf30000001a007810 */ /* 0x000fc80007ffe0ff */
[----:B------:R-:W-:-:S13]  /*09d0*/  ISETP.GT.U32.AND P0, PT, R0, 0x727fffff, PT ;  /* 0x727fffff0000780c */ /* 0x000fda0003f04070 */
[----:B01----:R-:W-:Y:S05]  /*09e0*/  @!P0 BRA `(.L_x_37) ;  /* 0x0000000000108947 */ /* 0x003fea0003800000 */
[----:B------:R-:W-:Y:S02]  /*09f0*/  MOV R15, R26 ;  /* 0x0000001a000f7202 */ /* 0x000fe40000000f00 */
[----:B------:R-:W-:-:S07]  /*0a00*/  MOV R0, 0xa20 ;  /* 0x00000a2000007802 */ /* 0x000fce0000000f00 */
[----:B------:R-:W-:Y:S05]  /*0a10*/  CALL.REL.NOINC `($__internal_2_$__cuda_sm20_sqrt_rn_f32_slowpath) ;  /* 0x0000002c00e47944 */ /* 0x000fea0003c00000 */
[----:B------:R-:W-:Y:S05]  /*0a20*/  BRA `(.L_x_38) ;  /* 0x0000000000107947 */ /* 0x000fea0003800000 */
.L_x_37:
[----:B------:R-:W-:Y:S01]  /*0a30*/  FMUL.FTZ R25, R26, R15 ;  /* 0x0000000f1a197220 */ /* 0x000fe20000410000 */
[----:B------:R-:W-:-:S03]  /*0a40*/  FMUL.FTZ R15, R15, 0.5 ;  /* 0x3f0000000f0f7820 */ /* 0x000fc60000410000 */
[----:B------:R-:W-:-:S04]  /*0a50*/  FFMA R0, -R25, R25, R26 ;  /* 0x0000001919007223 */ /* 0x000fc8000000011a */
[----:B------:R-:W-:-:S07]  /*0a60*/  FFMA R25, R0, R15, R25 ;  /* 0x0000000f00197223 */ /* 0x000fce0000000019 */
.L_x_38:
[----:B------:R-:W-:Y:S05]  /*0a70*/  BSYNC.RECONVERGENT B3 ;  /* 0x0000000000037941 */ /* 0x000fea0003800200 */
.L_x_36:
[----:B------:R-:W-:Y:S01]  /*0a80*/  FSETP.GT.AND P0, PT, R25, 50, PT ;  /* 0x424800001900780b */ /* 0x000fe20003f04000 */
[----:B------:R-:W-:-:S12]  /*0a90*/  BSSY.RECONVERGENT B5, `(.L_x_39) ;  /* 0x000004c000057945 */ /* 0x000fd80003800200 */
[----:B------:R-:W-:Y:S05]  /*0aa0*/  @!P0 BRA `(.L_x_40) ;  /* 0x0000000400288947 */ /* 0x000fea0003800000 */
[----:B------:R-:W2:Y:S04]  /*0ab0*/  LDG.E R0, desc[UR6][R12.64] ;  /* 0x000000060c007981 */ /* 0x000ea8000c1e1900 */
[----:B------:R-:W3:Y:S01]  /*0ac0*/  LDG.E R15, desc[UR6][R4.64] ;  /* 0x00000006040f7981 */ /* 0x000ee2000c1e1900 */
[----:B------:R-:W0:Y:S01]  /*0ad0*/  F2F.F64.F32 R26, R26 ;  /* 0x0000001a001a7310 */ /* 0x000e220000201800 */
[----:B------:R-:W-:Y:S01]  /*0ae0*/  IMAD.MOV.U32 R18, RZ, RZ, 0x1 ;  /* 0x00000001ff127424 */ /* 0x000fe200078e00ff */
        /* <DEDUP_REMOVED lines=22> */
.L_x_42:
[----:B------:R-:W-:Y:S05]  /*0c50*/  BSYNC.RECONVERGENT B4 ;  /* 0x0000000000047941 */ /* 0x000fea0003800200 */
.L_x_41:
        /* <DEDUP_REMOVED lines=12> */
[----:B------:R-:W-:-:S07]  /*0d20*/  MOV R27, R0 ;  /* 0x00000000001b7202 */ /* 0x000fce0000000f00 */
.L_x_44:
[----:B------:R-:W-:Y:S05]  /*0d30*/  BSYNC.RECONVERGENT B6 ;  /* 0x0000000000067941 */ /* 0x000fea0003800200 */
.L_x_43:
        /* <DEDUP_REMOVED lines=12> */
[----:B------:R-:W-:-:S07]  /*0e00*/  IMAD.MOV.U32 R29, RZ, RZ, R0 ;  /* 0x000000ffff1d7224 */ /* 0x000fce00078e0000 */
.L_x_46:
[----:B------:R-:W-:Y:S05]  /*0e10*/  BSYNC.RECONVERGENT B6 ;  /* 0x0000000000067941 */ /* 0x000fea0003800200 */
.L_x_45:
        /* <DEDUP_REMOVED lines=12> */
.L_x_48:
[----:B------:R-:W-:Y:S05]  /*0ee0*/  BSYNC.RECONVERGENT B6 ;  /* 0x0000000000067941 */ /* 0x000fea0003800200 */
.L_x_47:
[C---:B------:R-:W-:Y:S01]  /*0ef0*/  FMUL R27, R26.reuse, R27 ;  /* 0x0000001b1a1b7220 */ /* 0x040fe20000400000 */
[C---:B------:R-:W-:Y:S01]  /*0f00*/  FMUL R29, R26.reuse, R29 ;  /* 0x0000001d1a1d7220 */ /* 0x040fe20000400000 */
[----:B------:R-:W-:-:S03]  /*0f10*/  FMUL R3, R26, R0 ;  /* 0x000000001a037220 */ /* 0x000fc60000400000 */
[----:B------:R0:W-:Y:S04]  /*0f20*/  REDG.E.ADD.F32.FTZ.RN.STRONG.GPU desc[UR6][R6.64], R27 ;  /* 0x0000001b060079a6 */ /* 0x0001e8000c12f306 */
[----:B------:R0:W-:Y:S04]  /*0f30*/  REDG.E.ADD.F32.FTZ.RN.STRONG.GPU desc[UR6][R8.64], R29 ;  /* 0x0000001d080079a6 */ /* 0x0001e8000c12f306 */
[----:B------:R0:W-:Y:S02]  /*0f40*/  REDG.E.ADD.F32.FTZ.RN.STRONG.GPU desc[UR6][R10.64], R3 ;  /* 0x000000030a0079a6 */ /* 0x0001e4000c12f306 */
.L_x_40:
[----:B------:R-:W-:Y:S05]  /*0f50*/  BSYNC.RECONVERGENT B5 ;  /* 0x0000000000057941 */ /* 0x000fea0003800200 */
.L_x_39:
[----:B------:R-:W-:-:S04]  /*0f60*/  IADD3 R12, P0, PT, R12, 0x38, RZ ;  /* 0x000000380c0c7810 */ /* 0x000fc80007f1e0ff */
[----:B------:R-:W-:Y:S01]  /*0f70*/  IADD3.X R13, PT, PT, RZ, R13, RZ, P0, !PT ;  /* 0x0000000dff0d7210 */ /* 0x000fe200007fe4ff */
[----:B------:R-:W-:Y:S08]  /*0f80*/  @P1 BRA `(.L_x_49) ;  /* 0xfffffff000ac1947 */ /* 0x000ff0000383ffff */
[----:B------:R-:W-:Y:S05]  /*0f90*/  BSYNC B0 ;  /* 0x0000000000007941 */ /* 0x000fea0003800000 */
.L_x_22:
[----:B------:R-:W-:-:S07]  /*0fa0*/  LOP3.LUT R13, R22, 0x7ffffffe, RZ, 0xc0, !PT ;  /* 0x7ffffffe160d7812 */ /* 0x000fce00078ec0ff */
.L_x_21:
[----:B0-----:R-:W-:Y:S05]  /*0fb0*/  BSYNC B1 ;  /* 0x0000000000017941 */ /* 0x001fea0003800000 */
.L_x_20:
[----:B------:R-:W-:-:S04]  /*0fc0*/  LOP3.LUT R22, R22, 0x1, RZ, 0xc0, !PT ;  /* 0x0000000116167812 */ /* 0x000fc800078ec0ff */
[----:B------:R-:W-:-:S13]  /*0fd0*/  ISETP.NE.U32.AND P0, PT, R22, 0x1, PT ;  /* 0x000000011600780c */ /* 0x000fda0003f05070 */
[----:B------:R-:W-:Y:S05]  /*0fe0*/  @P0 BRA `(.L_x_19) ;  /* 0x0000000400ac0947 */ /* 0x000fea0003800000 */
[----:B------:R-:W0:Y:S01]  /*0ff0*/  LDC.64 R26, c[0x0][0x380] ;  /* 0x0000e000ff1a7b82 */ /* 0x000e220000000a00 */
[----:B------:R-:W-:Y:S01]  /*1000*/  IMAD R3, R13, 0x7, RZ ;  /* 0x000000070d037824 */ /* 0x000fe200078e02ff */
[----:B------:R-:W2:Y:S04]  /*1010*/  LDG.E R2, desc[UR6][R4.64+0x8] ;  /* 0x0000080604027981 */ /* 0x000ea8000c1e1900 */
[----:B------:R-:W3:Y:S04]  /*1020*/  LDG.E R0, desc[UR6][R4.64+0x4] ;  /* 0x0000040604007981 */ /* 0x000ee8000c1e1900 */
[----:B------:R-:W4:Y:S01]  /*1030*/  LDG.E R15, desc[UR6][R4.64+0xc] ;  /* 0x00000c06040f7981 */ /* 0x000f22000c1e1900 */
[----:B0-----:R-:W-:-:S05]  /*1040*/  IMAD.WIDE.U32 R26, R3, 0x4, R26 ;  /* 0x00000004031a7825 */ /* 0x001fca00078e001a */
[----:B------:R-:W2:Y:S04]  /*1050*/  LDG.E R3, desc[UR6][R26.64+0x8] ;  /* 0x000008061a037981 */ /* 0x000ea8000c1e1900 */
[----:B------:R-:W3:Y:S04]  /*1060*/  LDG.E R23, desc[UR6][R26.64+0x4] ;  /* 0x000004061a177981 */ /* 0x000ee8000c1e1900 */
[----:B------:R-:W4:Y:S01]  /*1070*/  LDG.E R12, desc[UR6][R26.64+0xc] ;  /* 0x00000c061a0c7981 */ /* 0x000f22000c1e1900 */
[----:B------:R-:W-:Y:S01]  /*1080*/  BSSY.RECONVERGENT B0, `(.L_x_50) ;  /* 0x0000012000007945 */ /* 0x000fe20003800200 */
[----:B--2---:R-:W-:Y:S01]  /*1090*/  FADD R3, R3, -R2 ;  /* 0x8000000203037221 */ /* 0x004fe20000000000 */
[----:B---3--:R-:W-:-:S03]  /*10a0*/  FADD R23, R23, -R0 ;  /* 0x8000000017177221 */ /* 0x008fc60000000000 */
[----:B------:R-:W-:Y:S01]  /*10b0*/  FMUL R0, R3, R3 ;  /* 0x0000000303007220 */ /* 0x000fe20000400000 */
[----:B----4-:R-:W-:-:S03]  /*10c0*/  FADD R2, R12, -R15 ;  /* 0x8000000f0c027221 */ /* 0x010fc60000000000 */
[----:B------:R-:W-:-:S04]  /*10d0*/  FFMA R15, R23, R23, R0 ;  /* 0x00000017170f7223 */ /* 0x000fc80000000000 */
[----:B------:R-:W-:-:S05]  /*10e0*/  FFMA R15, R2, R2, R15 ;  /* 0x00000002020f7223 */ /* 0x000fca000000000f */
[----:B------:R-:W-:Y:S01]  /*10f0*/  IADD3 R0, PT, PT, R15, -0xd000000, RZ ;  /* 0xf30000000f007810 */ /* 0x000fe20007ffe0ff */
[----:B------:R0:W1:Y:S03]  /*1100*/  MUFU.RSQ R12, R15 ;  /* 0x0000000f000c7308 */ /* 0x0000660000001400 */
[----:B------:R-:W-:-:S13]  /*1110*/  ISETP.GT.U32.AND P0, PT, R0, 0x727fffff, PT ;  /* 0x727fffff0000780c */ /* 0x000fda0003f04070 */
[----:B0-----:R-:W-:Y:S05]  /*1120*/  @!P0 BRA `(.L_x_51) ;  /* 0x00000000000c8947 */ /* 0x001fea0003800000 */
[----:B------:R-:W-:-:S07]  /*1130*/  MOV R0, 0x1150 ;  /* 0x0000115000007802 */ /* 0x000fce0000000f00 */
[----:B-1----:R-:W-:Y:S05]  /*1140*/  CALL.REL.NOINC `($__internal_2_$__cuda_sm20_sqrt_rn_f32_slowpath) ;  /* 0x0000002800187944 */ /* 0x002fea0003c00000 */
[----:B------:R-:W-:Y:S05]  /*1150*/  BRA `(.L_x_52) ;  /* 0x0000000000107947 */ /* 0x000fea0003800000 */
.L_x_51:
[----:B-1----:R-:W-:Y:S01]  /*1160*/  FMUL.FTZ R25, R15, R12 ;  /* 0x0000000c0f197220 */ /* 0x002fe20000410000 */
[----:B------:R-:W-:-:S03]  /*1170*/  FMUL.FTZ R12, R12, 0.5 ;  /* 0x3f0000000c0c7820 */ /* 0x000fc60000410000 */
[----:B------:R-:W-:-:S04]  /*1180*/  FFMA R0, -R25, R25, R15 ;  /* 0x0000001919007223 */ /* 0x000fc8000000010f */
[----:B------:R-:W-:-:S07]  /*1190*/  FFMA R25, R0, R12, R25 ;  /* 0x0000000c00197223 */ /* 0x000fce0000000019 */
.L_x_52:
[----:B------:R-:W-:Y:S05]  /*11a0*/  BSYNC.RECONVERGENT B0 ;  /* 0x0000000000007941 */ /* 0x000fea0003800200 */
.L_x_50:
[----:B------:R-:W-:Y:S01]  /*11b0*/  FSETP.GT.AND P0, PT, R25, 50, PT ;  /* 0x424800001900780b */ /* 0x000fe20003f04000 */
[----:B------:R-:W-:-:S12]  /*11c0*/  BSSY.RECONVERGENT B0, `(.L_x_53) ;  /* 0x000004c000007945 */ /* 0x000fd80003800200 */
[----:B------:R-:W-:Y:S05]  /*11d0*/  @!P0 BRA `(.L_x_54) ;  /* 0x0000000400288947 */ /* 0x000fea0003800000 */
[----:B------:R-:W2:Y:S04]  /*11e0*/  LDG.E R26, desc[UR6][R26.64] ;  /* 0x000000061a1a7981 */ /* 0x000ea8000c1e1900 */
[----:B------:R-:W3:Y:S01]  /*11f0*/  LDG.E R5, desc[UR6][R4.64] ;  /* 0x0000000604057981 */ /* 0x000ee2000c1e1900 */
[----:B------:R-:W0:Y:S01]  /*1200*/  F2F.F64.F32 R20, R15 ;  /* 0x0000000f00147310 */ /* 0x000e220000201800 */
[----:B------:R-:W-:Y:S01]  /*1210*/  HFMA2 R16, -RZ, RZ, 0, 5.9604644775390625e-08 ;  /* 0x00000001ff107431 */ /* 0x000fe200000001ff */
        /* <DEDUP_REMOVED lines=17> */
[----:B------:R-:W-:Y:S01]  /*1330*/  MOV R18, R16 ;  /* 0x0000001000127202 */ /* 0x000fe20000000f00 */
[----:B------:R-:W-:Y:S01]  /*1340*/  IMAD.MOV.U32 R0, RZ, RZ, R20 ;  /* 0x000000ffff007224 */ /* 0x000fe200078e0014 */
[----:B------:R-:W-:Y:S02]  /*1350*/  MOV R15, R21 ;  /* 0x00000015000f7202 */ /* 0x000fe40000000f00 */
[----:B------:R-:W-:-:S07]  /*1360*/  MOV R16, 0x1380 ;  /* 0x0000138000107802 */ /* 0x000fce0000000f00 */
[----:B------:R-:W-:Y:S05]  /*1370*/  CALL.REL.NOINC `($__internal_1_$__cuda_sm20_div_rn_f64_full) ;  /* 0x0000002000107944 */ /* 0x000fea0003c00000 */
.L_x_56:
[----:B------:R-:W-:Y:S05]  /*1380*/  BSYNC.RECONVERGENT B1 ;  /* 0x0000000000017941 */ /* 0x000fea0003800200 */
.L_x_55:
        /* <DEDUP_REMOVED lines=13> */
.L_x_58:
[----:B------:R-:W-:Y:S05]  /*1460*/  BSYNC.RECONVERGENT B1 ;  /* 0x0000000000017941 */ /* 0x000fea0003800200 */
.L_x_57:
        /* <DEDUP_REMOVED lines=13> */
.L_x_60:
[----:B------:R-:W-:Y:S05]  /*1540*/  BSYNC.RECONVERGENT B1 ;  /* 0x0000000000017941 */ /* 0x000fea0003800200 */
.L_x_59:
        /* <DEDUP_REMOVED lines=12> */
.L_x_62:
[----:B------:R-:W-:Y:S05]  /*1610*/  BSYNC.RECONVERGENT B1 ;  /* 0x0000000000017941 */ /* 0x000fea0003800200 */
.L_x_61:
[C---:B------:R-:W-:Y:S01]  /*1620*/  FMUL R27, R4.reuse, R27 ;  /* 0x0000001b041b7220 */ /* 0x040fe20000400000 */
[C---:B------:R-:W-:Y:S01]  /*1630*/  FMUL R5, R4.reuse, R5 ;  /* 0x0000000504057220 */ /* 0x040fe20000400000 */
[----:B------:R-:W-:-:S03]  /*1640*/  FMUL R3, R4, R0 ;  /* 0x0000000004037220 */ /* 0x000fc60000400000 */
[----:B------:R0:W-:Y:S04]  /*1650*/  REDG.E.ADD.F32.FTZ.RN.STRONG.GPU desc[UR6][R6.64], R27 ;  /* 0x0000001b060079a6 */ /* 0x0001e8000c12f306 */
[----:B------:R0:W-:Y:S04]  /*1660*/  REDG.E.ADD.F32.FTZ.RN.STRONG.GPU desc[UR6][R8.64], R5 ;  /* 0x00000005080079a6 */ /* 0x0001e8000c12f306 */
[----:B------:R0:W-:Y:S02]  /*1670*/  REDG.E.ADD.F32.FTZ.RN.STRONG.GPU desc[UR6][R10.64], R3 ;  /* 0x000000030a0079a6 */ /* 0x0001e4000c12f306 */
.L_x_54:
[----:B------:R-:W-:Y:S05]  /*1680*/  BSYNC.RECONVERGENT B0 ;  /* 0x0000000000007941 */ /* 0x000fea0003800200 */
.L_x_53:
[----:B------:R-:W-:-:S07]  /*1690*/  VIADD R13, R13, 0x1 ;  /* 0x000000010d0d7836 */ /* 0x000fce0000000000 */
.L_x_19:
[----:B0-----:R-:W-:Y:S05]  /*16a0*/  BSYNC B2 ;  /* 0x0000000000027941 */ /* 0x001fea0003800000 */
.L_x_18:
[----:B------:R-:W0:Y:S01]  /*16b0*/  LDCU UR4, c[0x0][0x3a0] ;  /* 0x00007400ff0477ac */ /* 0x000e220008000800 */
[----:B------:R-:W-:Y:S01]  /*16c0*/  BSSY.RECONVERGENT B0, `(.L_x_63) ;  /* 0x0000079000007945 */ /* 0x000fe20003800200 */
[----:B0-----:R-:W-:-:S13]  /*16d0*/  ISETP.GE.AND P0, PT, R13, UR4, PT ;  /* 0x000000040d007c0c */ /* 0x001fda000bf06270 */
[----:B------:R-:W-:Y:S05]  /*16e0*/  @P0 BRA `(.L_x_64) ;  /* 0x0000000400d80947 */ /* 0x000fea0003800000 */
[----:B------:R-:W-:Y:S01]  /*16f0*/  ISETP.NE.AND P0, PT, R13, R14, PT ;  /* 0x0000000e0d00720c */ /* 0x000fe20003f05270 */
[----:B------:R-:W-:-:S12]  /*1700*/  BSSY.RECONVERGENT B1, `(.L_x_65) ;  /* 0x0000073000017945 */ /* 0x000fd80003800200 */
[----:B------:R-:W-:Y:S05]  /*1710*/  @!P0 BRA `(.L_x_66) ;  /* 0x0000000400c48947 */ /* 0x000fea0003800000 */
[----:B------:R-:W0:Y:S01]  /*1720*/  LDC.64 R8, c[0x0][0x380] ;  /* 0x0000e000ff087b82 */ /* 0x000e220000000a00 */
[----:B------:R-:W-:Y:S02]  /*1730*/  IMAD R7, R13, 0x7, RZ ;  /* 0x000000070d077824 */ /* 0x000fe400078e02ff */
[----:B------:R-:W-:Y:S02]  /*1740*/  IMAD R3, R14, 0x7, RZ ;  /* 0x000000070e037824 */ /* 0x000fe400078e02ff */
[----:B0-----:R-:W-:-:S04]  /*1750*/  IMAD.WIDE.U32 R6, R7, 0x4, R8 ;  /* 0x0000000407067825 */ /* 0x001fc800078e0008 */
[----:B------:R-:W-:Y:S01]  /*1760*/  IMAD.WIDE R8, R3, 0x4, R8 ;  /* 0x0000000403087825 */ /* 0x000fe200078e0208 */
[----:B------:R-:W2:Y:S04]  /*1770*/  LDG.E R4, desc[UR6][R6.64+0x8] ;  /* 0x0000080606047981 */ /* 0x000ea8000c1e1900 */
[----:B------:R-:W2:Y:S04]  /*1780*/  LDG.E R3, desc[UR6][R8.64+0x8] ;  /* 0x0000080608037981 */ /* 0x000ea8000c1e1900 */
[----:B------:R-:W3:Y:S04]  /*1790*/  LDG.E R23, desc[UR6][R6.64+0x4] ;  /* 0x0000040606177981 */ /* 0x000ee8000c1e1900 */
[----:B------:R-:W3:Y:S04]  /*17a0*/  LDG.E R0, desc[UR6][R8.64+0x4] ;  /* 0x0000040608007981 */ /* 0x000ee8000c1e1900 */
[----:B------:R-:W4:Y:S04]  /*17b0*/  LDG.E R2, desc[UR6][R6.64+0xc] ;  /* 0x00000c0606027981 */ /* 0x000f28000c1e1900 */
[----:B------:R-:W4:Y:S01]  /*17c0*/  LDG.E R5, desc[UR6][R8.64+0xc] ;  /* 0x00000c0608057981 */ /* 0x000f22000c1e1900 */
[----:B------:R-:W-:Y:S01]  /*17d0*/  BSSY.RECONVERGENT B2, `(.L_x_67) ;  /* 0x0000012000027945 */ /* 0x000fe20003800200 */
[----:B--2---:R-:W-:Y:S01]  /*17e0*/  FADD R4, R4, -R3 ;  /* 0x8000000304047221 */ /* 0x004fe20000000000 */
[----:B---3--:R-:W-:-:S03]  /*17f0*/  FADD R23, R23, -R0 ;  /* 0x8000000017177221 */ /* 0x008fc60000000000 */
[----:B------:R-:W-:-:S04]  /*1800*/  FMUL R0, R4, R4 ;  /* 0x0000000404007220 */ /* 0x000fc80000400000 */
        /* <DEDUP_REMOVED lines=10> */
.L_x_68:
[----:B------:R-:W-:Y:S01]  /*18b0*/  FMUL.FTZ R25, R15, R2 ;  /* 0x000000020f197220 */ /* 0x000fe20000410000 */
[----:B------:R-:W-:-:S03]  /*18c0*/  FMUL.FTZ R2, R2, 0.5 ;  /* 0x3f00000002027820 */ /* 0x000fc60000410000 */
[----:B------:R-:W-:-:S04]  /*18d0*/  FFMA R0, -R25, R25, R15 ;  /* 0x0000001919007223 */ /* 0x000fc8000000010f */
[----:B------:R-:W-:-:S07]  /*18e0*/  FFMA R25, R0, R2, R25 ;  /* 0x0000000200197223 */ /* 0x000fce0000000019 */
.L_x_69:
[----:B------:R-:W-:Y:S05]  /*18f0*/  BSYNC.RECONVERGENT B2 ;  /* 0x0000000000027941 */ /* 0x000fea0003800200 */
.L_x_67:
[----:B------:R-:W-:-:S13]  /*1900*/  FSETP.GT.AND P0, PT, R25, 50, PT ;  /* 0x424800001900780b */ /* 0x000fda0003f04000 */
        /* <DEDUP_REMOVED lines=25> */
[----:B------:R-:W-:Y:S02]  /*1aa0*/  MOV R0, R10 ;  /* 0x0000000a00007202 */ /* 0x000fe40000000f00 */
[----:B------:R-:W-:-:S07]  /*1ab0*/  MOV R16, 0x1ad0 ;  /* 0x00001ad000107802 */ /* 0x000fce0000000f00 */
[----:B------:R-:W-:Y:S05]  /*1ac0*/  CALL.REL.NOINC `($__internal_1_$__cuda_sm20_div_rn_f64_full) ;  /* 0x00000018003c7944 */ /* 0x000fea0003c00000 */
.L_x_71:
[----:B------:R-:W-:Y:S05]  /*1ad0*/  BSYNC.RECONVERGENT B2 ;  /* 0x0000000000027941 */ /* 0x000fea0003800200 */
.L_x_70:
        /* <DEDUP_REMOVED lines=13> */
.L_x_73:
[----:B------:R-:W-:Y:S05]  /*1bb0*/  BSYNC.RECONVERGENT B2 ;  /* 0x0000000000027941 */ /* 0x000fea0003800200 */
.L_x_72:
        /* <DEDUP_REMOVED lines=13> */
.L_x_75:
[----:B------:R-:W-:Y:S05]  /*1c90*/  BSYNC.RECONVERGENT B2 ;  /* 0x0000000000027941 */ /* 0x000fea0003800200 */
.L_x_74:
        /* <DEDUP_REMOVED lines=12> */
.L_x_77:
[----:B------:R-:W-:Y:S05]  /*1d60*/  BSYNC.RECONVERGENT B2 ;  /* 0x0000000000027941 */ /* 0x000fea0003800200 */
.L_x_76:
[----:B------:R-:W0:Y:S01]  /*1d70*/  LDC.64 R8, c[0x0][0x388] ;  /* 0x0000e200ff087b82 */ /* 0x000e220000000a00 */
[C---:B------:R-:W-:Y:S01]  /*1d80*/  FMUL R15, R2.reuse, R7 ;  /* 0x00000007020f7220 */ /* 0x040fe20000400000 */
[C---:B------:R-:W-:Y:S01]  /*1d90*/  FMUL R19, R2.reuse, R5 ;  /* 0x0000000502137220 */ /* 0x040fe20000400000 */
[----:B------:R-:W-:-:S05]  /*1da0*/  FMUL R21, R2, R0 ;  /* 0x0000000002157220 */ /* 0x000fca0000400000 */
[----:B------:R-:W1:Y:S08]  /*1db0*/  LDC.64 R10, c[0x0][0x390] ;  /* 0x0000e400ff0a7b82 */ /* 0x000e700000000a00 */
[----:B------:R-:W2:Y:S01]  /*1dc0*/  LDC.64 R16, c[0x0][0x398] ;  /* 0x0000e600ff107b82 */ /* 0x000ea20000000a00 */
[----:B0-----:R-:W-:-:S05]  /*1dd0*/  IMAD.WIDE R2, R14, 0x4, R8 ;  /* 0x000000040e027825 */ /* 0x001fca00078e0208 */
[----:B------:R0:W-:Y:S01]  /*1de0*/  REDG.E.ADD.F32.FTZ.RN.STRONG.GPU desc[UR6][R2.64], R15 ;  /* 0x0000000f020079a6 */ /* 0x0001e2000c12f306 */
[----:B-1----:R-:W-:-:S05]  /*1df0*/  IMAD.WIDE R4, R14, 0x4, R10 ;  /* 0x000000040e047825 */ /* 0x002fca00078e020a */
[----:B------:R0:W-:Y:S01]  /*1e00*/  REDG.E.ADD.F32.FTZ.RN.STRONG.GPU desc[UR6][R4.64], R19 ;  /* 0x00000013040079a6 */ /* 0x0001e2000c12f306 */
[----:B--2---:R-:W-:-:S05]  /*1e10*/  IMAD.WIDE R6, R14, 0x4, R16 ;  /* 0x000000040e067825 */ /* 0x004fca00078e0210 */
[----:B------:R0:W-:Y:S02]  /*1e20*/  REDG.E.ADD.F32.FTZ.RN.STRONG.GPU desc[UR6][R6.64], R21 ;  /* 0x00000015060079a6 */ /* 0x0001e4000c12f306 */
.L_x_66:
[----:B------:R-:W-:Y:S05]  /*1e30*/  BSYNC.RECONVERGENT B1 ;  /* 0x0000000000017941 */ /* 0x000fea0003800200 */
.L_x_65:
[----:B------:R-:W-:-:S07]  /*1e40*/  IADD3 R13, PT, PT, R13, 0x1, RZ ;  /* 0x000000010d0d7810 */ /* 0x000fce0007ffe0ff */
.L_x_64:
[----:B------:R-:W-:Y:S05]  /*1e50*/  BSYNC.RECONVERGENT B0 ;  /* 0x0000000000007941 */ /* 0x000fea0003800200 */
.L_x_63:
[----:B------:R-:W1:Y:S02]  /*1e60*/  LDC R0, c[0x0][0x3a0] ;  /* 0x0000e800ff007b82 */ /* 0x000e640000000800 */
[----:B-1----:R-:W-:-:S13]  /*1e70*/  ISETP.GE.AND P0, PT, R13, R0, PT ;  /* 0x000000000d00720c */ /* 0x002fda0003f06270 */
[----:B------:R-:W-:Y:S05]  /*1e80*/  @P0 EXIT ;  /* 0x000000000000094d */ /* 0x000fea0003800000 */
[----:B0-----:R-:W0:Y:S01]  /*1e90*/  LDC.64 R4, c[0x0][0x388] ;  /* 0x0000e200ff047b82 */ /* 0x001e220000000a00 */
[----:B------:R-:W-:Y:S01]  /*1ea0*/  IMAD.IADD R0, R0, 0x1, -R13 ;  /* 0x0000000100007824 */ /* 0x000fe200078e0a0d */
[----:B------:R-:W-:Y:S01]  /*1eb0*/  BSSY.RECONVERGENT B0, `(.L_x_78) ;  /* 0x0000074000007945 */ /* 0x000fe20003800200 */
[----:B------:R-:W-:Y:S01]  /*1ec0*/  IMAD R29, R14, 0x7, RZ ;  /* 0x000000070e1d7824 */ /* 0x000fe200078e02ff */
[----:B------:R-:W-:Y:S02]  /*1ed0*/  IADD3 R6, PT, PT, R13, 0x1, RZ ;  /* 0x000000010d067810 */ /* 0x000fe40007ffe0ff */
[----:B------:R-:W-:Y:S02]  /*1ee0*/  LOP3.LUT R0, R0, 0x1, RZ, 0xc0, !PT ;  /* 0x0000000100007812 */ /* 0x000fe400078ec0ff */
[----:B------:R-:W1:Y:S02]  /*1ef0*/  LDC.64 R2, c[0x0][0x390] ;  /* 0x0000e400ff027b82 */ /* 0x000e640000000a00 */
[----:B------:R-:W-:-:S06]  /*1f00*/  ISETP.NE.U32.AND P0, PT, R0, 0x1, PT ;  /* 0x000000010000780c */ /* 0x000fcc0003f05070 */
[----:B------:R-:W2:Y:S08]  /*1f10*/  LDC.64 R26, c[0x0][0x398] ;  /* 0x0000e600ff1a7b82 */ /* 0x000eb00000000a00 */
[----:B------:R-:W3:Y:S01]  /*1f20*/  LDC.64 R10, c[0x0][0x380] ;  /* 0x0000e000ff0a7b82 */ /* 0x000ee20000000a00 */
[----:B0-----:R-:W-:-:S04]  /*1f30*/  IMAD.WIDE R4, R14, 0x4, R4 ;  /* 0x000000040e047825 */ /* 0x001fc800078e0204 */
[----:B-1----:R-:W-:-:S04]  /*1f40*/  IMAD.WIDE R2, R14, 0x4, R2 ;  /* 0x000000040e027825 */ /* 0x002fc800078e0202 */
[----:B--2---:R-:W-:-:S04]  /*1f50*/  IMAD.WIDE R26, R14, 0x4, R26 ;  /* 0x000000040e1a7825 */ /* 0x004fc800078e021a */
[----:B---3--:R-:W-:Y:S01]  /*1f60*/  IMAD.WIDE R28, R29, 0x4, R10 ;  /* 0x000000041d1c7825 */ /* 0x008fe200078e020a */
[----:B------:R-:W-:Y:S06]  /*1f70*/  @P0 BRA `(.L_x_79) ;  /* 0x00000004009c0947 */ /* 0x000fec0003800000 */
[----:B------:R-:W-:Y:S01]  /*1f80*/  IMAD R7, R13, 0x7, RZ ;  /* 0x000000070d077824 */ /* 0x000fe200078e02ff */
[----:B------:R-:W2:Y:S03]  /*1f90*/  LDG.E R8, desc[UR6][R28.64+0x8] ;  /* 0x000008061c087981 */ /* 0x000ea6000c1e1900 */
[----:B------:R-:W-:Y:S01]  /*1fa0*/  IMAD.WIDE.U32 R10, R7, 0x4, R10 ;  /* 0x00000004070a7825 */ /* 0x000fe200078e000a */
[----:B------:R-:W3:Y:S04]  /*1fb0*/  LDG.E R0, desc[UR6][R28.64+0x4] ;  /* 0x000004061c007981 */ /* 0x000ee8000c1e1900 */
[----:B------:R-:W2:Y:S04]  /*1fc0*/  LDG.E R9, desc[UR6][R10.64+0x8] ;  /* 0x000008060a097981 */ /* 0x000ea8000c1e1900 */
[----:B------:R-:W3:Y:S04]  /*1fd0*/  LDG.E R23, desc[UR6][R10.64+0x4] ;  /* 0x000004060a177981 */ /* 0x000ee8000c1e1900 */
[----:B------:R-:W4:Y:S04]  /*1fe0*/  LDG.E R12, desc[UR6][R28.64+0xc] ;  /* 0x00000c061c0c7981 */ /* 0x000f28000c1e1900 */
        /* <DEDUP_REMOVED lines=15> */
.L_x_81:
[----:B-1----:R-:W-:Y:S01]  /*20e0*/  FMUL.FTZ R25, R15, R12 ;  /* 0x0000000c0f197220 */ /* 0x002fe20000410000 */
[----:B------:R-:W-:-:S03]  /*20f0*/  FMUL.FTZ R7, R12, 0.5 ;  /* 0x3f0000000c077820 */ /* 0x000fc60000410000 */
[----:B------:R-:W-:-:S04]  /*2100*/  FFMA R0, -R25, R25, R15 ;  /* 0x0000001919007223 */ /* 0x000fc8000000010f */
[----:B------:R-:W-:-:S07]  /*2110*/  FFMA R25, R0, R7, R25 ;  /* 0x0000000700197223 */ /* 0x000fce0000000019 */
.L_x_82:
[----:B------:R-:W-:Y:S05]  /*2120*/  BSYNC.RECONVERGENT B1 ;  /* 0x0000000000017941 */ /* 0x000fea0003800200 */
.L_x_80:
[----:B------:R-:W-:Y:S02]  /*2130*/  FSETP.GT.AND P0, PT, R25, 50, PT ;  /* 0x424800001900780b */ /* 0x000fe40003f04000 */
[----:B------:R-:W-:-:S11]  /*2140*/  MOV R13, R6 ;  /* 0x00000006000d7202 */ /* 0x000fd60000000f00 */
        /* <DEDUP_REMOVED lines=24> */
[----:B------:R-:W-:-:S07]  /*22d0*/  MOV R16, 0x22f0 ;  /* 0x000022f000107802 */ /* 0x000fce0000000f00 */
[----:B------:R-:W-:Y:S05]  /*22e0*/  CALL.REL.NOINC `($__internal_1_$__cuda_sm20_div_rn_f64_full) ;  /* 0x0000001000347944 */ /* 0x000fea0003c00000 */
.L_x_84:
[----:B------:R-:W-:Y:S05]  /*22f0*/  BSYNC.RECONVERGENT B1 ;  /* 0x0000000000017941 */ /* 0x000fea0003800200 */
.L_x_83:
        /* <DEDUP_REMOVED lines=13> */
.L_x_86:
[----:B------:R-:W-:Y:S05]  /*23d0*/  BSYNC.RECONVERGENT B1 ;  /* 0x0000000000017941 */ /* 0x000fea0003800200 */
.L_x_85:
        /* <DEDUP_REMOVED lines=13> */
.L_x_88:
[----:B------:R-:W-:Y:S05]  /*24b0*/  BSYNC.RECONVERGENT B1 ;  /* 0x0000000000017941 */ /* 0x000fea0003800200 */
.L_x_87:
        /* <DEDUP_REMOVED lines=12> */
.L_x_90:
[----:B------:R-:W-:Y:S05]  /*2580*/  BSYNC.RECONVERGENT B1 ;  /* 0x0000000000017941 */ /* 0x000fea0003800200 */
.L_x_89:
[C---:B------:R-:W-:Y:S01]  /*2590*/  FMUL R9, R7.reuse, R12 ;  /* 0x0000000c07097220 */ /* 0x040fe20000400000 */
[C---:B------:R-:W-:Y:S01]  /*25a0*/  FMUL R11, R7.reuse, R10 ;  /* 0x0000000a070b7220 */ /* 0x040fe20000400000 */
[----:B------:R-:W-:-:S03]  /*25b0*/  FMUL R7, R7, R0 ;  /* 0x0000000007077220 */ /* 0x000fc60000400000 */
[----:B------:R0:W-:Y:S04]  /*25c0*/  REDG.E.ADD.F32.FTZ.RN.STRONG.GPU desc[UR6][R4.64], R9 ;  /* 0x00000009040079a6 */ /* 0x0001e8000c12f306 */
[----:B------:R0:W-:Y:S04]  /*25d0*/  REDG.E.ADD.F32.FTZ.RN.STRONG.GPU desc[UR6][R2.64], R11 ;  /* 0x0000000b020079a6 */ /* 0x0001e8000c12f306 */
[----:B------:R0:W-:Y:S02]  /*25e0*/  REDG.E.ADD.F32.FTZ.RN.STRONG.GPU desc[UR6][R26.64], R7 ;  /* 0x000000071a0079a6 */ /* 0x0001e4000c12f306 */
.L_x_79:
[----:B------:R-:W-:Y:S05]  /*25f0*/  BSYNC.RECONVERGENT B0 ;  /* 0x0000000000007941 */ /* 0x000fea0003800200 */
.L_x_78:
[----:B------:R-:W1:Y:S02]  /*2600*/  LDC R0, c[0x0][0x3a0] ;  /* 0x0000e800ff007b82 */ /* 0x000e640000000800 */
[----:B-1----:R-:W-:-:S13]  /*2610*/  ISETP.NE.AND P0, PT, R6, R0, PT ;  /* 0x000000000600720c */ /* 0x002fda0003f05270 */
[----:B------:R-:W-:Y:S05]  /*2620*/  @!P0 EXIT ;  /* 0x000000000000894d */ /* 0x000fea0003800000 */
[----:B0-----:R-:W0:Y:S01]  /*2630*/  LDC.64 R6, c[0x0][0x380] ;  /* 0x0000e000ff067b82 */ /* 0x001e220000000a00 */
[C---:B------:R-:W-:Y:S01]  /*2640*/  IMAD R9, R13.reuse, 0x7, RZ ;  /* 0x000000070d097824 */ /* 0x040fe200078e02ff */
[----:B------:R-:W-:-:S03]  /*2650*/  IADD3 R13, PT, PT, R13, -R0, RZ ;  /* 0x800000000d0d7210 */ /* 0x000fc60007ffe0ff */
[----:B0-----:R-:W-:-:S03]  /*2660*/  IMAD.WIDE.U32 R6, R9, 0x4, R6 ;  /* 0x0000000409067825 */ /* 0x001fc600078e0006 */
[----:B------:R-:W-:-:S05]  /*2670*/  IADD3 R30, P0, PT, R6, 0x1c, RZ ;  /* 0x0000001c061e7810 */ /* 0x000fca0007f1e0ff */
[----:B------:R-:W-:-:S08]  /*2680*/  IMAD.X R31, RZ, RZ, R7, P0 ;  /* 0x000000ffff1f7224 */ /* 0x000fd000000e0607 */
.L_x_117:
[----:B------:R-:W2:Y:S04]  /*2690*/  LDG.E R10, desc[UR6][R28.64+0x8] ;  /* 0x000008061c0a7981 */ /* 0x000ea8000c1e1900 */
[----:B0-----:R-:W2:Y:S04]  /*26a0*/  LDG.E R7, desc[UR6][R30.64+-0x14] ;  /* 0xffffec061e077981 */ /* 0x001ea8000c1e1900 */
[----:B------:R-:W3:Y:S04]  /*26b0*/  LDG.E R9, desc[UR6][R28.64+0x4] ;  /* 0x000004061c097981 */ /* 0x000ee8000c1e1900 */
[----:B------:R-:W3:Y:S04]  /*26c0*/  LDG.E R0, desc[UR6][R30.64+-0x18] ;  /* 0xffffe8061e007981 */ /* 0x000ee8000c1e1900 */
[----:B------:R-:W4:Y:S04]  /*26d0*/  LDG.E R6, desc[UR6][R28.64+0xc] ;  /* 0x00000c061c067981 */ /* 0x000f28000c1e1900 */
[----:B------:R-:W4:Y:S01]  /*26e0*/  LDG.E R11, desc[UR6][R30.64+-0x10] ;  /* 0xfffff0061e0b7981 */ /* 0x000f22000c1e1900 */
[----:B------:R-:W-:Y:S01]  /*26f0*/  IADD3 R13, PT, PT, R13, 0x2, RZ ;  /* 0x000000020d0d7810 */ /* 0x000fe20007ffe0ff */
[----:B------:R-:W-:Y:S05]  /*2700*/  YIELD ;  /* 0x0000000000007946 */ /* 0x000fea0003800000 */
[----:B------:R-:W-:Y:S01]  /*2710*/  BSSY.RECONVERGENT B0, `(.L_x_91) ;  /* 0x0000013000007945 */ /* 0x000fe20003800200 */
[----:B------:R-:W-:Y:S01]  /*2720*/  ISETP.NE.AND P1, PT, R13, RZ, PT ;  /* 0x000000ff0d00720c */ /* 0x000fe20003f25270 */
        /* <DEDUP_REMOVED lines=13> */
.L_x_92:
[----:B------:R-:W-:Y:S01]  /*2800*/  FMUL.FTZ R0, R15, R12 ;  /* 0x0000000c0f007220 */ /* 0x000fe20000410000 */
[----:B------:R-:W-:-:S03]  /*2810*/  FMUL.FTZ R11, R12, 0.5 ;  /* 0x3f0000000c0b7820 */ /* 0x000fc60000410000 */
[----:B------:R-:W-:-:S04]  /*2820*/  FFMA R25, -R0, R0, R15 ;  /* 0x0000000000197223 */ /* 0x000fc8000000010f */
[----:B------:R-:W-:-:S07]  /*2830*/  FFMA R25, R25, R11, R0 ;  /* 0x0000000b19197223 */ /* 0x000fce0000000000 */
.L_x_93:
[----:B------:R-:W-:Y:S05]  /*2840*/  BSYNC.RECONVERGENT B0 ;  /* 0x0000000000007941 */ /* 0x000fea0003800200 */
.L_x_91:
        /* <DEDUP_REMOVED lines=26> */
[----:B------:R-:W-:-:S07]  /*29f0*/  MOV R16, 0x2a10 ;  /* 0x00002a1000107802 */ /* 0x000fce0000000f00 */
[----:B------:R-:W-:Y:S05]  /*2a00*/  CALL.REL.NOINC `($__internal_1_$__cuda_sm20_div_rn_f64_full) ;  /* 0x00000008006c7944 */ /* 0x000fea0003c00000 */
.L_x_97:
[----:B------:R-:W-:Y:S05]  /*2a10*/  BSYNC.RECONVERGENT B1 ;  /* 0x0000000000017941 */ /* 0x000fea0003800200 */
.L_x_96:
        /* <DEDUP_REMOVED lines=13> */
.L_x_99:
[----:B------:R-:W-:Y:S05]  /*2af0*/  BSYNC.RECONVERGENT B1 ;  /* 0x0000000000017941 */ /* 0x000fea0003800200 */
.L_x_98:
        /* <DEDUP_REMOVED lines=13> */
.L_x_101:
[----:B------:R-:W-:Y:S05]  /*2bd0*/  BSYNC.RECONVERGENT B1 ;  /* 0x0000000000017941 */ /* 0x000fea0003800200 */
.L_x_100:
        /* <DEDUP_REMOVED lines=12> */
.L_x_103:
[----:B------:R-:W-:Y:S05]  /*2ca0*/  BSYNC.RECONVERGENT B1 ;  /* 0x0000000000017941 */ /* 0x000fea0003800200 */
.L_x_102:
        /* <DEDUP_REMOVED lines=9> */
.L_x_95:
[----:B------:R-:W-:Y:S05]  /*2d40*/  BSYNC.RECONVERGENT B0 ;  /* 0x0000000000007941 */ /* 0x000fea0003800200 */
.L_x_94:
[----:B0-----:R-:W2:Y:S04]  /*2d50*/  LDG.E R7, desc[UR6][R30.64+0x8] ;  /* 0x000008061e077981 */ /* 0x001ea8000c1e1900 */
[----:B------:R-:W3:Y:S04]  /*2d60*/  LDG.E R0, desc[UR6][R30.64+0x4] ;  /* 0x000004061e007981 */ /* 0x000ee8000c1e1900 */
[----:B------:R-:W4:Y:S01]  /*2d70*/  LDG.E R11, desc[UR6][R30.64+0xc] ;  /* 0x00000c061e0b7981 */ /* 0x000f22000c1e1900 */
        /* <DEDUP_REMOVED lines=14> */
.L_x_105:
[----:B------:R-:W-:Y:S01]  /*2e60*/  FMUL.FTZ R25, R15, R6 ;  /* 0x000000060f197220 */ /* 0x000fe20000410000 */
[----:B------:R-:W-:-:S03]  /*2e70*/  FMUL.FTZ R6, R6, 0.5 ;  /* 0x3f00000006067820 */ /* 0x000fc60000410000 */
[----:B------:R-:W-:-:S04]  /*2e80*/  FFMA R0, -R25, R25, R15 ;  /* 0x0000001919007223 */ /* 0x000fc8000000010f */
[----:B------:R-:W-:-:S07]  /*2e90*/  FFMA R25, R0, R6, R25 ;  /* 0x0000000600197223 */ /* 0x000fce0000000019 */
.L_x_106:
[----:B------:R-:W-:Y:S05]  /*2ea0*/  BSYNC.RECONVERGENT B0 ;  /* 0x0000000000007941 */ /* 0x000fea0003800200 */
.L_x_104:
        /* <DEDUP_REMOVED lines=24> */
[----:B------:R-:W-:Y:S01]  /*3030*/  IMAD.MOV.U32 R18, RZ, RZ, R16 ;  /* 0x000000ffff127224 */ /* 0x000fe200078e0010 */
[----:B------:R-:W-:Y:S02]  /*3040*/  MOV R0, R14 ;  /* 0x0000000e00007202 */ /* 0x000fe40000000f00 */
[----:B------:R-:W-:-:S07]  /*3050*/  MOV R16, 0x3070 ;  /* 0x0000307000107802 */ /* 0x000fce0000000f00 */
[----:B------:R-:W-:Y:S05]  /*3060*/  CALL.REL.NOINC `($__internal_1_$__cuda_sm20_div_rn_f64_full) ;  /* 0x0000000000d47944 */ /* 0x000fea0003c00000 */
.L_x_110:
[----:B------:R-:W-:Y:S05]  /*3070*/  BSYNC.RECONVERGENT B1 ;  /* 0x0000000000017941 */ /* 0x000fea0003800200 */
.L_x_109:
        /* <DEDUP_REMOVED lines=13> */
.L_x_112:
[----:B------:R-:W-:Y:S05]  /*3150*/  BSYNC.RECONVERGENT B1 ;  /* 0x0000000000017941 */ /* 0x000fea0003800200 */
.L_x_111:
        /* <DEDUP_REMOVED lines=13> */
.L_x_114:
[----:B------:R-:W-:Y:S05]  /*3230*/  BSYNC.RECONVERGENT B1 ;  /* 0x0000000000017941 */ /* 0x000fea0003800200 */
.L_x_113:
        /* <DEDUP_REMOVED lines=12> */
.L_x_116:
[----:B------:R-:W-:Y:S05]  /*3300*/  BSYNC.RECONVERGENT B1 ;  /* 0x0000000000017941 */ /* 0x000fea0003800200 */
.L_x_115:
[C---:B------:R-:W-:Y:S01]  /*3310*/  FMUL R11, R6.reuse, R11 ;  /* 0x0000000b060b7220 */ /* 0x040fe20000400000 */
[C---:B------:R-:W-:Y:S01]  /*3320*/  FMUL R9, R6.reuse, R9 ;  /* 0x0000000906097220 */ /* 0x040fe20000400000 */
[----:B------:R-:W-:-:S03]  /*3330*/  FMUL R7, R6, R0 ;  /* 0x0000000006077220 */ /* 0x000fc60000400000 */
[----:B------:R0:W-:Y:S04]  /*3340*/  REDG.E.ADD.F32.FTZ.RN.STRONG.GPU desc[UR6][R4.64], R11 ;  /* 0x0000000b040079a6 */ /* 0x0001e8000c12f306 */
[----:B------:R0:W-:Y:S04]  /*3350*/  REDG.E.ADD.F32.FTZ.RN.STRONG.GPU desc[UR6][R2.64], R9 ;  /* 0x00000009020079a6 */ /* 0x0001e8000c12f306 */
[----:B------:R0:W-:Y:S02]  /*3360*/  REDG.E.ADD.F32.FTZ.RN.STRONG.GPU desc[UR6][R26.64], R7 ;  /* 0x000000071a0079a6 */ /* 0x0001e4000c12f306 */
.L_x_108:
[----:B------:R-:W-:Y:S05]  /*3370*/  BSYNC.RECONVERGENT B0 ;  /* 0x0000000000007941 */ /* 0x000fea0003800200 */
.L_x_107:
[----:B------:R-:W-:-:S05]  /*3380*/  IADD3 R30, P0, PT, R30, 0x38, RZ ;  /* 0x000000381e1e7810 */ /* 0x000fca0007f1e0ff */
[----:B------:R-:W-:Y:S01]  /*3390*/  IMAD.X R31, RZ, RZ, R31, P0 ;  /* 0x000000ffff1f7224 */ /* 0x000fe200000e061f */
[----:B------:R-:W-:Y:S07]  /*33a0*/  @P1 BRA `(.L_x_117) ;  /* 0xfffffff000b81947 */ /* 0x000fee000383ffff */
[----:B------:R-:W-:Y:S05]  /*33b0*/  EXIT ;  /* 0x000000000000794d */ /* 0x000fea0003800000 */
        .weak           $__internal_1_$__cuda_sm20_div_rn_f64_full
        .type           $__internal_1_$__cuda_sm20_div_rn_f64_full,@function
        .size           $__internal_1_$__cuda_sm20_div_rn_f64_full,($__internal_2_$__cuda_sm20_sqrt_rn_f32_slowpath - $__internal_1_$__cuda_sm20_div_rn_f64_full)
$__internal_1_$__cuda_sm20_div_rn_f64_full:
[C---:B------:R-:W-:Y:S01]  /*33c0*/  FSETP.GEU.AND P0, PT, |R15|.reuse, 1.469367938527859385e-39, PT ;  /* 0x001000000f00780b */ /* 0x040fe20003f0e200 */
[----:B------:R-:W-:Y:S01]  /*33d0*/  IMAD.MOV.U32 R38, RZ, RZ, 0x1 ;  /* 0x00000001ff267424 */ /* 0x000fe200078e00ff */
[----:B------:R-:W-:Y:S01]  /*33e0*/  LOP3.LUT R34, R15, 0x800fffff, RZ, 0xc0, !PT ;  /* 0x800fffff0f227812 */ /* 0x000fe200078ec0ff */
[----:B------:R-:W-:Y:S01]  /*33f0*/  BSSY.RECONVERGENT B3, `(.L_x_118) ;  /* 0x0000059000037945 */ /* 0x000fe20003800200 */
[-C--:B------:R-:W-:Y:S02]  /*3400*/  MOV R32, R0.reuse ;  /* 0x0000000000207202 */ /* 0x080fe40000000f00 */
[----:B------:R-:W-:Y:S02]  /*3410*/  MOV R33, R15 ;  /* 0x0000000f00217202 */ /* 0x000fe40000000f00 */
[----:B------:R-:W-:Y:S02]  /*3420*/  LOP3.LUT R35, R34, 0x3ff00000, RZ, 0xfc, !PT ;  /* 0x3ff0000022237812 */ /* 0x000fe400078efcff */
[----:B------:R-:W-:-:S02]  /*3430*/  MOV R34, R0 ;  /* 0x0000000000227202 */ /* 0x000fc40000000f00 */
[----:B------:R-:W-:Y:S01]  /*3440*/  MOV R41, R17 ;  /* 0x0000001100297202 */ /* 0x000fe20000000f00 */
[----:B------:R-:W-:Y:S01]  /*3450*/  @!P0 DMUL R34, R32, 8.98846567431157953865e+307 ;  /* 0x7fe0000020228828 */ /* 0x000fe20000000000 */
[----:B------:R-:W-:Y:S02]  /*3460*/  LOP3.LUT R19, R15, 0x7ff00000, RZ, 0xc0, !PT ;  /* 0x7ff000000f137812 */ /* 0x000fe400078ec0ff */
[C---:B------:R-:W-:Y:S02]  /*3470*/  FSETP.GEU.AND P3, PT, |R41|.reuse, 1.469367938527859385e-39, PT ;  /* 0x001000002900780b */ /* 0x040fe40003f6e200 */
[----:B------:R-:W-:Y:S01]  /*3480*/  LOP3.LUT R0, R41, 0x7ff00000, RZ, 0xc0, !PT ;  /* 0x7ff0000029007812 */ /* 0x000fe200078ec0ff */
[----:B------:R-:W0:Y:S01]  /*3490*/  MUFU.RCP64H R39, R35 ;  /* 0x0000002300277308 */ /* 0x000e220000001800 */
[----:B------:R-:W-:Y:S02]  /*34a0*/  MOV R15, 0x1ca00000 ;  /* 0x1ca00000000f7802 */ /* 0x000fe40000000f00 */
[----:B------:R-:W-:-:S02]  /*34b0*/  ISETP.GE.U32.AND P2, PT, R0, R19, PT ;  /* 0x000000130000720c */ /* 0x000fc40003f46070 */
[----:B------:R-:W-:Y:S02]  /*34c0*/  MOV R40, R18 ;  /* 0x0000001200287202 */ /* 0x000fe40000000f00 */
[----:B------:R-:W-:Y:S02]  /*34d0*/  SEL R18, R15, 0x63400000, !P2 ;  /* 0x634000000f127807 */ /* 0x000fe40005000000 */
[----:B------:R-:W-:Y:S02]  /*34e0*/  @!P0 LOP3.LUT R19, R35, 0x7ff00000, RZ, 0xc0, !PT ;  /* 0x7ff0000023138812 */ /* 0x000fe400078ec0ff */
[----:B------:R-:W-:Y:S02]  /*34f0*/  @!P3 LOP3.LUT R17, R33, 0x7ff00000, RZ, 0xc0, !PT ;  /* 0x7ff000002111b812 */ /* 0x000fe400078ec0ff */
[----:B------:R-:W-:Y:S02]  /*3500*/  @!P3 MOV R42, RZ ;  /* 0x000000ff002ab202 */ /* 0x000fe40000000f00 */
[----:B------:R-:W-:Y:S01]  /*3510*/  @!P3 ISETP.GE.U32.AND P4, PT, R0, R17, PT ;  /* 0x000000110000b20c */ /* 0x000fe20003f86070 */
[----:B0-----:R-:W-:-:S03]  /*3520*/  DFMA R36, R38, -R34, 1 ;  /* 0x3ff000002624742b */ /* 0x001fc60000000822 */
[----:B------:R-:W-:-:S04]  /*3530*/  @!P3 SEL R17, R15, 0x63400000, !P4 ;  /* 0x634000000f11b807 */ /* 0x000fc80006000000 */
[----:B------:R-:W-:Y:S01]  /*3540*/  @!P3 LOP3.LUT R17, R17, 0x80000000, R41, 0xf8, !PT ;  /* 0x800000001111b812 */ /* 0x000fe200078ef829 */
[----:B------:R-:W-:-:S03]  /*3550*/  DFMA R36, R36, R36, R36 ;  /* 0x000000242424722b */ /* 0x000fc60000000024 */
[----:B------:R-:W-:-:S05]  /*3560*/  @!P3 LOP3.LUT R43, R17, 0x100000, RZ, 0xfc, !PT ;  /* 0x00100000112bb812 */ /* 0x000fca00078efcff */
[----:B------:R-:W-:Y:S01]  /*3570*/  DFMA R38, R38, R36, R38 ;  /* 0x000000242626722b */ /* 0x000fe20000000026 */
[----:B------:R-:W-:Y:S02]  /*3580*/  LOP3.LUT R37, R18, 0x800fffff, R41, 0xf8, !PT ;  /* 0x800fffff12257812 */ /* 0x000fe400078ef829 */
[----:B------:R-:W-:Y:S02]  /*3590*/  MOV R36, R40 ;  /* 0x0000002800247202 */ /* 0x000fe40000000f00 */
[----:B------:R-:W-:-:S03]  /*35a0*/  MOV R18, R0 ;  /* 0x0000000000127202 */ /* 0x000fc60000000f00 */
[----:B------:R-:W-:Y:S02]  /*35b0*/  DFMA R44, R38, -R34, 1 ;  /* 0x3ff00000262c742b */ /* 0x000fe40000000822 */
[----:B------:R-:W-:-:S06]  /*35c0*/  @!P3 DFMA R36, R36, 2, -R42 ;  /* 0x400000002424b82b */ /* 0x000fcc000000082a */
[----:B------:R-:W-:-:S04]  /*35d0*/  DFMA R44, R38, R44, R38 ;  /* 0x0000002c262c722b */ /* 0x000fc80000000026 */
[----:B------:R-:W-:-:S04]  /*35e0*/  @!P3 LOP3.LUT R18, R37, 0x7ff00000, RZ, 0xc0, !PT ;  /* 0x7ff000002512b812 */ /* 0x000fc800078ec0ff */
[----:B------:R-:W-:Y:S01]  /*35f0*/  IADD3 R17, PT, PT, R18, -0x1, RZ ;  /* 0xffffffff12117810 */ /* 0x000fe20007ffe0ff */
[----:B------:R-:W-:-:S03]  /*3600*/  DMUL R42, R44, R36 ;  /* 0x000000242c2a7228 */ /* 0x000fc60000000000 */
[----:B------:R-:W-:Y:S01]  /*3610*/  ISETP.GT.U32.AND P0, PT, R17, 0x7feffffe, PT ;  /* 0x7feffffe1100780c */ /* 0x000fe20003f04070 */
[----:B------:R-:W-:-:S04]  /*3620*/  VIADD R17, R19, 0xffffffff ;  /* 0xffffffff13117836 */ /* 0x000fc80000000000 */
[----:B------:R-:W-:Y:S01]  /*3630*/  DFMA R38, R42, -R34, R36 ;  /* 0x800000222a26722b */ /* 0x000fe20000000024 */
[----:B------:R-:W-:-:S07]  /*3640*/  ISETP.GT.U32.OR P0, PT, R17, 0x7feffffe, P0 ;  /* 0x7feffffe1100780c */ /* 0x000fce0000704470 */
[----:B------:R-:W-:-:S06]  /*3650*/  DFMA R38, R44, R38, R42 ;  /* 0x000000262c26722b */ /* 0x000fcc000000002a */
[----:B------:R-:W-:Y:S05]  /*3660*/  @P0 BRA `(.L_x_119) ;  /* 0x0000000000700947 */ /* 0x000fea0003800000 */
[----:B------:R-:W-:-:S04]  /*3670*/  LOP3.LUT R17, R33, 0x7ff00000, RZ, 0xc0, !PT ;  /* 0x7ff0000021117812 */ /* 0x000fc800078ec0ff */
[CC--:B------:R-:W-:Y:S02]  /*3680*/  VIADDMNMX R18, R0.reuse, -R17.reuse, 0xb9600000, !PT ;  /* 0xb960000000127446 */ /* 0x0c0fe40007800911 */
[----:B------:R-:W-:Y:S02]  /*3690*/  ISETP.GE.U32.AND P0, PT, R0, R17, PT ;  /* 0x000000110000720c */ /* 0x000fe40003f06070 */
[----:B------:R-:W-:Y:S02]  /*36a0*/  VIMNMX R18, PT, PT, R18, 0x46a00000, PT ;  /* 0x46a0000012127848 */ /* 0x000fe40003fe0100 */
[----:B------:R-:W-:-:S04]  /*36b0*/  SEL R15, R15, 0x63400000, !P0 ;  /* 0x634000000f0f7807 */ /* 0x000fc80004000000 */
[----:B------:R-:W-:Y:S02]  /*36c0*/  IADD3 R15, PT, PT, -R15, R18, RZ ;  /* 0x000000120f0f7210 */ /* 0x000fe40007ffe1ff */
[----:B------:R-:W-:Y:S02]  /*36d0*/  MOV R18, RZ ;  /* 0x000000ff00127202 */ /* 0x000fe40000000f00 */
[----:B------:R-:W-:-:S06]  /*36e0*/  IADD3 R19, PT, PT, R15, 0x7fe00000, RZ ;  /* 0x7fe000000f137810 */ /* 0x000fcc0007ffe0ff */
[----:B------:R-:W-:-:S10]  /*36f0*/  DMUL R42, R38, R18 ;  /* 0x00000012262a7228 */ /* 0x000fd40000000000 */
[----:B------:R-:W-:-:S13]  /*3700*/  FSETP.GTU.AND P0, PT, |R43|, 1.469367938527859385e-39, PT ;  /* 0x001000002b00780b */ /* 0x000fda0003f0c200 */
[----:B------:R-:W-:Y:S05]  /*3710*/  @P0 BRA `(.L_x_120) ;  /* 0x0000000000980947 */ /* 0x000fea0003800000 */
[----:B------:R-:W-:-:S06]  /*3720*/  DFMA R34, R38, -R34, R36 ;  /* 0x800000222622722b */ /* 0x000fcc0000000024 */
[----:B------:R-:W-:-:S04]  /*3730*/  MOV R34, RZ ;  /* 0x000000ff00227202 */ /* 0x000fc80000000f00 */
[C---:B------:R-:W-:Y:S02]  /*3740*/  FSETP.NEU.AND P0, PT, R35.reuse, RZ, PT ;  /* 0x000000ff2300720b */ /* 0x040fe40003f0d000 */
[----:B------:R-:W-:-:S04]  /*3750*/  LOP3.LUT R32, R35, 0x80000000, R33, 0x48, !PT ;  /* 0x8000000023207812 */ /* 0x000fc800078e4821 */
[----:B------:R-:W-:-:S07]  /*3760*/  LOP3.LUT R35, R32, R19, RZ, 0xfc, !PT ;  /* 0x0000001320237212 */ /* 0x000fce00078efcff */
[----:B------:R-:W-:Y:S05]  /*3770*/  @!P0 BRA `(.L_x_120) ;  /* 0x0000000000808947 */ /* 0x000fea0003800000 */
[C---:B------:R-:W-:Y:S01]  /*3780*/  IADD3 R19, PT, PT, -R15.reuse, RZ, RZ ;  /* 0x000000ff0f137210 */ /* 0x040fe20007ffe1ff */
[----:B------:R-:W-:Y:S01]  /*3790*/  IMAD.MOV.U32 R18, RZ, RZ, RZ ;  /* 0x000000ffff127224 */ /* 0x000fe200078e00ff */
[----:B------:R-:W-:-:S05]  /*37a0*/  IADD3 R15, PT, PT, -R15, -0x43300000, RZ ;  /* 0xbcd000000f0f7810 */ /* 0x000fca0007ffe1ff */
[----:B------:R-:W-:Y:S02]  /*37b0*/  DFMA R18, R42, -R18, R38 ;  /* 0x800000122a12722b */ /* 0x000fe40000000026 */
[----:B------:R-:W-:-:S08]  /*37c0*/  DMUL.RP R38, R38, R34 ;  /* 0x0000002226267228 */ /* 0x000fd00000008000 */
[----:B------:R-:W-:Y:S02]  /*37d0*/  FSETP.NEU.AND P0, PT, |R19|, R15, PT ;  /* 0x0000000f1300720b */ /* 0x000fe40003f0d200 */
[----:B------:R-:W-:Y:S02]  /*37e0*/  LOP3.LUT R32, R39, R32, RZ, 0x3c, !PT ;  /* 0x0000002027207212 */ /* 0x000fe400078e3cff */
[----:B------:R-:W-:Y:S02]  /*37f0*/  FSEL R0, R38, R42, !P0 ;  /* 0x0000002a26007208 */ /* 0x000fe40004000000 */
[----:B------:R-:W-:Y:S02]  /*3800*/  FSEL R43, R32, R43, !P0 ;  /* 0x0000002b202b7208 */ /* 0x000fe40004000000 */
[----:B------:R-:W-:Y:S01]  /*3810*/  MOV R42, R0 ;  /* 0x00000000002a7202 */ /* 0x000fe20000000f00 */
[----:B------:R-:W-:Y:S06]  /*3820*/  BRA `(.L_x_120) ;  /* 0x0000000000547947 */ /* 0x000fec0003800000 */
.L_x_119:
[----:B------:R-:W-:-:S14]  /*3830*/  DSETP.NAN.AND P0, PT, R40, R40, PT ;  /* 0x000000282800722a */ /* 0x000fdc0003f08000 */
[----:B------:R-:W-:Y:S05]  /*3840*/  @P0 BRA `(.L_x_121) ;  /* 0x0000000000440947 */ /* 0x000fea0003800000 */
[----:B------:R-:W-:-:S14]  /*3850*/  DSETP.NAN.AND P0, PT, R32, R32, PT ;  /* 0x000000202000722a */ /* 0x000fdc0003f08000 */
[----:B------:R-:W-:Y:S05]  /*3860*/  @P0 BRA `(.L_x_122) ;  /* 0x0000000000300947 */ /* 0x000fea0003800000 */
[----:B------:R-:W-:Y:S02]  /*3870*/  ISETP.NE.AND P0, PT, R18, R19, PT ;  /* 0x000000131200720c */ /* 0x000fe40003f05270 */
[----:B------:R-:W-:Y:S02]  /*3880*/  MOV R42, 0x0 ;  /* 0x00000000002a7802 */ /* 0x000fe40000000f00 */
[----:B------:R-:W-:-:S09]  /*3890*/  MOV R43, 0xfff80000 ;  /* 0xfff80000002b7802 */ /* 0x000fd20000000f00 */
[----:B------:R-:W-:Y:S05]  /*38a0*/  @!P0 BRA `(.L_x_120) ;  /* 0x0000000000348947 */ /* 0x000fea0003800000 */
[----:B------:R-:W-:Y:S02]  /*38b0*/  ISETP.NE.AND P0, PT, R18, 0x7ff00000, PT ;  /* 0x7ff000001200780c */ /* 0x000fe40003f05270 */
[----:B------:R-:W-:Y:S02]  /*38c0*/  LOP3.LUT R43, R41, 0x80000000, R33, 0x48, !PT ;  /* 0x80000000292b7812 */ /* 0x000fe400078e4821 */
[----:B------:R-:W-:-:S13]  /*38d0*/  ISETP.EQ.OR P0, PT, R19, RZ, !P0 ;  /* 0x000000ff1300720c */ /* 0x000fda0004702670 */
[----:B------:R-:W-:Y:S02]  /*38e0*/  @P0 LOP3.LUT R0, R43, 0x7ff00000, RZ, 0xfc, !PT ;  /* 0x7ff000002b000812 */ /* 0x000fe400078efcff */
[----:B------:R-:W-:Y:S02]  /*38f0*/  @!P0 MOV R42, RZ ;  /* 0x000000ff002a8202 */ /* 0x000fe40000000f00 */
[----:B------:R-:W-:Y:S02]  /*3900*/  @P0 MOV R42, RZ ;  /* 0x000000ff002a0202 */ /* 0x000fe40000000f00 */
[----:B------:R-:W-:Y:S01]  /*3910*/  @P0 MOV R43, R0 ;  /* 0x00000000002b0202 */ /* 0x000fe20000000f00 */
[----:B------:R-:W-:Y:S06]  /*3920*/  BRA `(.L_x_120) ;  /* 0x0000000000147947 */ /* 0x000fec0003800000 */
.L_x_122:
[----:B------:R-:W-:Y:S01]  /*3930*/  LOP3.LUT R43, R33, 0x80000, RZ, 0xfc, !PT ;  /* 0x00080000212b7812 */ /* 0x000fe200078efcff */
[----:B------:R-:W-:Y:S01]  /*3940*/  IMAD.MOV.U32 R42, RZ, RZ, R32 ;  /* 0x000000ffff2a7224 */ /* 0x000fe200078e0020 */
[----:B------:R-:W-:Y:S06]  /*3950*/  BRA `(.L_x_120) ;  /* 0x0000000000087947 */ /* 0x000fec0003800000 */
.L_x_121:
[----:B------:R-:W-:Y:S02]  /*3960*/  LOP3.LUT R43, R41, 0x80000, RZ, 0xfc, !PT ;  /* 0x00080000292b7812 */ /* 0x000fe400078efcff */
[----:B------:R-:W-:-:S07]  /*3970*/  MOV R42, R40 ;  /* 0x00000028002a7202 */ /* 0x000fce0000000f00 */
.L_x_120:
[----:B------:R-:W-:Y:S05]  /*3980*/  BSYNC.RECONVERGENT B3 ;  /* 0x0000000000037941 */ /* 0x000fea0003800200 */
.L_x_118:
[----:B------:R-:W-:-:S04]  /*3990*/  HFMA2 R17, -RZ, RZ, 0, 0 ;  /* 0x00000000ff117431 */ /* 0x000fc800000001ff */
[----:B------:R-:W-:Y:S05]  /*39a0*/  RET.REL.NODEC R16 `(_Z10force_calcPfS_S_S_i) ;  /* 0xffffffc410947950 */ /* 0x000fea0003c3ffff */
        .weak           $__internal_2_$__cuda_sm20_sqrt_rn_f32_slowpath
        .type           $__internal_2_$__cuda_sm20_sqrt_rn_f32_slowpath,@function
        .size           $__internal_2_$__cuda_sm20_sqrt_rn_f32_slowpath,($__internal_3_$__cuda_sm3x_div_rn_noftz_f32_slowpath - $__internal_2_$__cuda_sm20_sqrt_rn_f32_slowpath)
$__internal_2_$__cuda_sm20_sqrt_rn_f32_slowpath:
[----:B------:R-:W-:-:S13]  /*39b0*/  LOP3.LUT P0, RZ, R15, 0x7fffffff, RZ, 0xc0, !PT ;  /* 0x7fffffff0fff7812 */ /* 0x000fda000780c0ff */
[----:B------:R-:W-:Y:S01]  /*39c0*/  @!P0 MOV R21, R15 ;  /* 0x0000000f00158202 */ /* 0x000fe20000000f00 */
[----:B------:R-:W-:Y:S06]  /*39d0*/  @!P0 BRA `(.L_x_123) ;  /* 0x0000000000408947 */ /* 0x000fec0003800000 */
[----:B------:R-:W-:-:S13]  /*39e0*/  FSETP.GEU.FTZ.AND P0, PT, R15, RZ, PT ;  /* 0x000000ff0f00720b */ /* 0x000fda0003f1e000 */
[----:B------:R-:W-:Y:S01]  /*39f0*/  @!P0 MOV R21, 0x7fffffff ;  /* 0x7fffffff00158802 */ /* 0x000fe20000000f00 */
[----:B------:R-:W-:Y:S06]  /*3a00*/  @!P0 BRA `(.L_x_123) ;  /* 0x0000000000348947 */ /* 0x000fec0003800000 */
[----:B------:R-:W-:-:S13]  /*3a10*/  FSETP.GTU.FTZ.AND P0, PT, |R15|, +INF , PT ;  /* 0x7f8000000f00780b */ /* 0x000fda0003f1c200 */
[----:B------:R-:W-:Y:S01]  /*3a20*/  @P0 FADD.FTZ R21, R15, 1 ;  /* 0x3f8000000f150421 */ /* 0x000fe20000010000 */
[----:B------:R-:W-:Y:S06]  /*3a30*/  @P0 BRA `(.L_x_123) ;  /* 0x0000000000280947 */ /* 0x000fec0003800000 */
[----:B------:R-:W-:-:S13]  /*3a40*/  FSETP.NEU.FTZ.AND P0, PT, |R15|, +INF , PT ;  /* 0x7f8000000f00780b */ /* 0x000fda0003f1d200 */
[----:B------:R-:W-:Y:S01]  /*3a50*/  @P0 FFMA R19, R15, 1.84467440737095516160e+19, RZ ;  /* 0x5f8000000f130823 */ /* 0x000fe200000000ff */
[----:B------:R-:W-:-:S03]  /*3a60*/  @!P0 MOV R21, R15 ;  /* 0x0000000f00158202 */ /* 0x000fc60000000f00 */
[----:B------:R-:W0:Y:S02]  /*3a70*/  @P0 MUFU.RSQ R16, R19 ;  /* 0x0000001300100308 */ /* 0x000e240000001400 */
[----:B0-----:R-:W-:Y:S01]  /*3a80*/  @P0 FMUL.FTZ R18, R19, R16 ;  /* 0x0000001013120220 */ /* 0x001fe20000410000 */
[----:B------:R-:W-:-:S03]  /*3a90*/  @P0 FMUL.FTZ R16, R16, 0.5 ;  /* 0x3f00000010100820 */ /* 0x000fc60000410000 */
[----:B------:R-:W-:-:S04]  /*3aa0*/  @P0 FADD.FTZ R17, -R18, -RZ ;  /* 0x800000ff12110221 */ /* 0x000fc80000010100 */
[----:B------:R-:W-:-:S04]  /*3ab0*/  @P0 FFMA R17, R18, R17, R19 ;  /* 0x0000001112110223 */ /* 0x000fc80000000013 */
[----:B------:R-:W-:-:S04]  /*3ac0*/  @P0 FFMA R16, R17, R16, R18 ;  /* 0x0000001011100223 */ /* 0x000fc80000000012 */
[----:B------:R-:W-:-:S07]  /*3ad0*/  @P0 FMUL.FTZ R21, R16, 2.3283064365386962891e-10 ;  /* 0x2f80000010150820 */ /* 0x000fce0000410000 */
.L_x_123:
[----:B------:R-:W-:Y:S02]  /*3ae0*/  HFMA2 R17, -RZ, RZ, 0, 0 ;  /* 0x00000000ff117431 */ /* 0x000fe400000001ff */
[----:B------:R-:W-:Y:S01]  /*3af0*/  IMAD.MOV.U32 R16, RZ, RZ, R0 ;  /* 0x000000ffff107224 */ /* 0x000fe200078e0000 */
[----:B------:R-:W-:-:S03]  /*3b00*/  MOV R25, R21 ;  /* 0x0000001500197202 */ /* 0x000fc60000000f00 */
[----:B------:R-:W-:Y:S05]  /*3b10*/  RET.REL.NODEC R16 `(_Z10force_calcPfS_S_S_i) ;  /* 0xffffffc410387950 */ /* 0x000fea0003c3ffff */
        .weak           $__internal_3_$__cuda_sm3x_div_rn_noftz_f32_slowpath
        .type           $__internal_3_$__cuda_sm3x_div_rn_noftz_f32_slowpath,@function
        .size           $__internal_3_$__cuda_sm3x_div_rn_noftz_f32_slowpath,(.L_x_139 - $__internal_3_$__cuda_sm3x_div_rn_noftz_f32_slowpath)
$__internal_3_$__cuda_sm3x_div_rn_noftz_f32_slowpath:
[----:B------:R-:W-:Y:S01]  /*3b20*/  SHF.R.U32.HI R15, RZ, 0x17, R25 ;  /* 0x00000017ff0f7819 */ /* 0x000fe20000011619 */
[----:B------:R-:W-:Y:S01]  /*3b30*/  BSSY.RECONVERGENT B3, `(.L_x_124) ;  /* 0x0000065000037945 */ /* 0x000fe20003800200 */
[----:B------:R-:W-:Y:S02]  /*3b40*/  SHF.R.U32.HI R18, RZ, 0x17, R23 ;  /* 0x00000017ff127819 */ /* 0x000fe40000011617 */
[----:B------:R-:W-:Y:S02]  /*3b50*/  LOP3.LUT R15, R15, 0xff, RZ, 0xc0, !PT ;  /* 0x000000ff0f0f7812 */ /* 0x000fe400078ec0ff */
[----:B------:R-:W-:Y:S02]  /*3b60*/  LOP3.LUT R18, R18, 0xff, RZ, 0xc0, !PT ;  /* 0x000000ff12127812 */ /* 0x000fe400078ec0ff */
[----:B------:R-:W-:Y:S02]  /*3b70*/  IADD3 R0, PT, PT, R15, -0x1, RZ ;  /* 0xffffffff0f007810 */ /* 0x000fe40007ffe0ff */
[----:B------:R-:W-:-:S02]  /*3b80*/  IADD3 R17, PT, PT, R18, -0x1, RZ ;  /* 0xffffffff12117810 */ /* 0x000fc40007ffe0ff */
[----:B------:R-:W-:Y:S02]  /*3b90*/  ISETP.GT.U32.AND P0, PT, R0, 0xfd, PT ;  /* 0x000000fd0000780c */ /* 0x000fe40003f04070 */
[----:B------:R-:W-:Y:S02]  /*3ba0*/  MOV R0, R25 ;  /* 0x0000001900007202 */ /* 0x000fe40000000f00 */
[----:B------:R-:W-:-:S13]  /*3bb0*/  ISETP.GT.U32.OR P0, PT, R17, 0xfd, P0 ;  /* 0x000000fd1100780c */ /* 0x000fda0000704470 */
[----:B------:R-:W-:Y:S01]  /*3bc0*/  @!P0 MOV R17, RZ ;  /* 0x000000ff00118202 */ /* 0x000fe20000000f00 */
[----:B------:R-:W-:Y:S06]  /*3bd0*/  @!P0 BRA `(.L_x_125) ;  /* 0x0000000000648947 */ /* 0x000fec0003800000 */
[----:B------:R-:W-:Y:S02]  /*3be0*/  FSETP.GTU.FTZ.AND P0, PT, |R23|, +INF , PT ;  /* 0x7f8000001700780b */ /* 0x000fe40003f1c200 */
[----:B------:R-:W-:-:S04]  /*3bf0*/  FSETP.GTU.FTZ.AND P2, PT, |R25|, +INF , PT ;  /* 0x7f8000001900780b */ /* 0x000fc80003f5c200 */
[----:B------:R-:W-:-:S13]  /*3c00*/  PLOP3.LUT P0, PT, P0, P2, PT, 0xf8, 0x8f ;  /* 0x00000000008f781c */ /* 0x000fda0000705f70 */
[----:B------:R-:W-:Y:S05]  /*3c10*/  @P0 BRA `(.L_x_126) ;  /* 0x0000000400540947 */ /* 0x000fea0003800000 */
[----:B------:R-:W-:-:S13]  /*3c20*/  LOP3.LUT P0, RZ, R0, 0x7fffffff, R23, 0xc8, !PT ;  /* 0x7fffffff00ff7812 */ /* 0x000fda000780c817 */
[----:B------:R-:W-:Y:S05]  /*3c30*/  @!P0 BRA `(.L_x_127) ;  /* 0x0000000400448947 */ /* 0x000fea0003800000 */
[----:B------:R-:W-:Y:S02]  /*3c40*/  FSETP.NEU.FTZ.AND P2, PT, |R23|, +INF , PT ;  /* 0x7f8000001700780b */ /* 0x000fe40003f5d200 */
        /* <DEDUP_REMOVED lines=9> */
[----:B------:R-:W-:-:S04]  /*3ce0*/  IADD3 R17, PT, PT, R18, -0x1, RZ ;  /* 0xffffffff12117810 */ /* 0x000fc80007ffe0ff */
[----:B------:R-:W-:Y:S01]  /*3cf0*/  ISETP.GE.AND P0, PT, R17, RZ, PT ;  /* 0x000000ff1100720c */ /* 0x000fe20003f06270 */
[----:B------:R-:W-:-:S05]  /*3d00*/  VIADD R17, R15, 0xffffffff ;  /* 0xffffffff0f117836 */ /* 0x000fca0000000000 */
[----:B------:R-:W-:-:S07]  /*3d10*/  ISETP.GE.AND P2, PT, R17, RZ, PT ;  /* 0x000000ff1100720c */ /* 0x000fce0003f46270 */
[----:B------:R-:W-:Y:S01]  /*3d20*/  @P0 MOV R17, RZ ;  /* 0x000000ff00110202 */ /* 0x000fe20000000f00 */
[----:B------:R-:W-:Y:S01]  /*3d30*/  @!P0 FFMA R23, R23, 1.84467440737095516160e+19, RZ ;  /* 0x5f80000017178823 */ /* 0x000fe200000000ff */
[----:B------:R-:W-:-:S04]  /*3d40*/  @!P0 MOV R17, 0xffffffc0 ;  /* 0xffffffc000118802 */ /* 0x000fc80000000f00 */
[----:B------:R-:W-:Y:S01]  /*3d50*/  @!P2 FFMA R0, R25, 1.84467440737095516160e+19, RZ ;  /* 0x5f8000001900a823 */ /* 0x000fe200000000ff */
[----:B------:R-:W-:-:S07]  /*3d60*/  @!P2 IADD3 R17, PT, PT, R17, 0x40, RZ ;  /* 0x000000401111a810 */ /* 0x000fce0007ffe0ff */
.L_x_125:
[----:B------:R-:W-:Y:S01]  /*3d70*/  LEA R19, R15, 0xc0800000, 0x17 ;  /* 0xc08000000f137811 */ /* 0x000fe200078eb8ff */
[----:B------:R-:W-:Y:S01]  /*3d80*/  BSSY.RECONVERGENT B4, `(.L_x_130) ;  /* 0x0000036000047945 */ /* 0x000fe20003800200 */
[----:B------:R-:W-:Y:S02]  /*3d90*/  IADD3 R18, PT, PT, R18, -0x7f, RZ ;  /* 0xffffff8112127810 */ /* 0x000fe40007ffe0ff */
[----:B------:R-:W-:-:S03]  /*3da0*/  IADD3 R32, PT, PT, -R19, R0, RZ ;  /* 0x0000000013207210 */ /* 0x000fc60007ffe1ff */
[----:B------:R-:W-:Y:S01]  /*3db0*/  IMAD R0, R18, -0x800000, R23 ;  /* 0xff80000012007824 */ /* 0x000fe200078e0217 */
[----:B------:R-:W0:Y:S01]  /*3dc0*/  MUFU.RCP R24, R32 ;  /* 0x0000002000187308 */ /* 0x000e220000001000 */
[----:B------:R-:W-:Y:S01]  /*3dd0*/  FADD.FTZ R21, -R32, -RZ ;  /* 0x800000ff20157221 */ /* 0x000fe20000010100 */
[----:B------:R-:W-:-:S04]  /*3de0*/  IADD3 R18, PT, PT, R18, 0x7f, -R15 ;  /* 0x0000007f12127810 */ /* 0x000fc80007ffe80f */
[----:B------:R-:W-:Y:S01]  /*3df0*/  IADD3 R17, PT, PT, R18, R17, RZ ;  /* 0x0000001112117210 */ /* 0x000fe20007ffe0ff */
[----:B0-----:R-:W-:-:S04]  /*3e00*/  FFMA R19, R24, R21, 1 ;  /* 0x3f80000018137423 */ /* 0x001fc80000000015 */
        /* <DEDUP_REMOVED lines=20> */
[CCC-:B------:R-:W-:Y:S01]  /*3f50*/  FFMA.RP R18, R19.reuse, R21.reuse, R24.reuse ;  /* 0x0000001513127223 */ /* 0x1c0fe20000008018 */
[----:B------:R-:W-:Y:S01]  /*3f60*/  FFMA.RM R19, R19, R21, R24 ;  /* 0x0000001513137223 */ /* 0x000fe20000004018 */
[----:B------:R-:W-:Y:S02]  /*3f70*/  IADD3 R21, PT, PT, R15, 0x20, RZ ;  /* 0x000000200f157810 */ /* 0x000fe40007ffe0ff */
[----:B------:R-:W-:Y:S02]  /*3f80*/  LOP3.LUT R17, R17, 0x7fffff, RZ, 0xc0, !PT ;  /* 0x007fffff11117812 */ /* 0x000fe400078ec0ff */
[----:B------:R-:W-:Y:S02]  /*3f90*/  ISETP.NE.AND P3, PT, R15, RZ, PT ;  /* 0x000000ff0f00720c */ /* 0x000fe40003f65270 */
[----:B------:R-:W-:Y:S02]  /*3fa0*/  LOP3.LUT R24, R17, 0x800000, RZ, 0xfc, !PT ;  /* 0x0080000011187812 */ /* 0x000fe400078efcff */
[----:B------:R-:W-:-:S02]  /*3fb0*/  ISETP.NE.AND P2, PT, R15, RZ, PT ;  /* 0x000000ff0f00720c */ /* 0x000fc40003f45270 */
[----:B------:R-:W-:Y:S02]  /*3fc0*/  IADD3 R15, PT, PT, -R15, RZ, RZ ;  /* 0x000000ff0f0f7210 */ /* 0x000fe40007ffe1ff */
[----:B------:R-:W-:Y:S02]  /*3fd0*/  SHF.L.U32 R21, R24, R21, RZ ;  /* 0x0000001518157219 */ /* 0x000fe400000006ff */
[----:B------:R-:W-:Y:S02]  /*3fe0*/  FSETP.NEU.FTZ.AND P0, PT, R18, R19, PT ;  /* 0x000000131200720b */ /* 0x000fe40003f1d000 */
[----:B------:R-:W-:Y:S02]  /*3ff0*/  SEL R15, R15, RZ, P3 ;  /* 0x000000ff0f0f7207 */ /* 0x000fe40001800000 */
[----:B------:R-:W-:Y:S02]  /*4000*/  ISETP.NE.AND P2, PT, R21, RZ, P2 ;  /* 0x000000ff1500720c */ /* 0x000fe40001745270 */
[----:B------:R-:W-:-:S02]  /*4010*/  SHF.R.U32.HI R24, RZ, R15, R24 ;  /* 0x0000000fff187219 */ /* 0x000fc40000011618 */
[----:B------:R-:W-:Y:S02]  /*4020*/  PLOP3.LUT P0, PT, P0, P2, PT, 0xf8, 0x8f ;  /* 0x00000000008f781c */ /* 0x000fe40000705f70 */
[----:B------:R-:W-:Y:S02]  /*4030*/  SHF.R.U32.HI R17, RZ, 0x1, R24 ;  /* 0x00000001ff117819 */ /* 0x000fe40000011618 */
[----:B------:R-:W-:-:S04]  /*4040*/  SEL R18, RZ, 0x1, !P0 ;  /* 0x00000001ff127807 */ /* 0x000fc80004000000 */
[----:B------:R-:W-:-:S04]  /*4050*/  LOP3.LUT R15, R18, 0x1, R17, 0xf8, !PT ;  /* 0x00000001120f7812 */ /* 0x000fc800078ef811 */
[----:B------:R-:W-:-:S04]  /*4060*/  LOP3.LUT R24, R15, R24, RZ, 0xc0, !PT ;  /* 0x000000180f187212 */ /* 0x000fc800078ec0ff */
[----:B------:R-:W-:-:S04]  /*4070*/  IADD3 R17, PT, PT, R17, R24, RZ ;  /* 0x0000001811117210 */ /* 0x000fc80007ffe0ff */
[----:B------:R-:W-:Y:S01]  /*4080*/  LOP3.LUT R0, R17, R0, RZ, 0xfc, !PT ;  /* 0x0000000011007212 */ /* 0x000fe200078efcff */
[----:B------:R-:W-:Y:S06]  /*4090*/  BRA `(.L_x_133) ;  /* 0x0000000000107947 */ /* 0x000fec0003800000 */
.L_x_132:
[----:B------:R-:W-:-:S04]  /*40a0*/  LOP3.LUT R0, R0, 0x80000000, RZ, 0xc0, !PT ;  /* 0x8000000000007812 */ /* 0x000fc800078ec0ff */
[----:B------:R-:W-:Y:S01]  /*40b0*/  LOP3.LUT R0, R0, 0x7f800000, RZ, 0xfc, !PT ;  /* 0x7f80000000007812 */ /* 0x000fe200078efcff */
[----:B------:R-:W-:Y:S06]  /*40c0*/  BRA `(.L_x_133) ;  /* 0x0000000000047947 */ /* 0x000fec0003800000 */
.L_x_131:
[----:B------:R-:W-:-:S07]  /*40d0*/  LEA R0, R17, R0, 0x17 ;  /* 0x0000000011007211 */ /* 0x000fce00078eb8ff */
.L_x_133:
[----:B------:R-:W-:Y:S05]  /*40e0*/  BSYNC.RECONVERGENT B4 ;  /* 0x0000000000047941 */ /* 0x000fea0003800200 */
.L_x_130:
[----:B------:R-:W-:Y:S05]  /*40f0*/  BRA `(.L_x_134) ;  /* 0x0000000000207947 */ /* 0x000fea0003800000 */
.L_x_129:
[----:B------:R-:W-:-:S04]  /*4100*/  LOP3.LUT R0, R0, 0x80000000, R23, 0x48, !PT ;  /* 0x8000000000007812 */ /* 0x000fc800078e4817 */
[----:B------:R-:W-:Y:S01]  /*4110*/  LOP3.LUT R0, R0, 0x7f800000, RZ, 0xfc, !PT ;  /* 0x7f80000000007812 */ /* 0x000fe200078efcff */
[----:B------:R-:W-:Y:S06]  /*4120*/  BRA `(.L_x_134) ;  /* 0x0000000000147947 */ /* 0x000fec0003800000 */
.L_x_128:
[----:B------:R-:W-:Y:S01]  /*4130*/  LOP3.LUT R0, R0, 0x80000000, R23, 0x48, !PT ;  /* 0x8000000000007812 */ /* 0x000fe200078e4817 */
[----:B------:R-:W-:Y:S06]  /*4140*/  BRA `(.L_x_134) ;  /* 0x00000000000c7947 */ /* 0x000fec0003800000 */
.L_x_127:
[----:B------:R-:W0:Y:S01]  /*4150*/  MUFU.RSQ R0, -QNAN ;  /* 0xffc0000000007908 */ /* 0x000e220000001400 */
[----:B------:R-:W-:Y:S05]  /*4160*/  BRA `(.L_x_134) ;  /* 0x0000000000047947 */ /* 0x000fea0003800000 */
.L_x_126:
[----:B------:R-:W-:-:S07]  /*4170*/  FADD.FTZ R0, R23, R25 ;  /* 0x0000001917007221 */ /* 0x000fce0000010000 */
.L_x_134:
[----:B------:R-:W-:Y:S05]  /*4180*/  BSYNC.RECONVERGENT B3 ;  /* 0x0000000000037941 */ /* 0x000fea0003800200 */
.L_x_124:
[----:B------:R-:W-:-:S04]  /*4190*/  HFMA2 R17, -RZ, RZ, 0, 0 ;  /* 0x00000000ff117431 */ /* 0x000fc800000001ff */
[----:B0-----:R-:W-:Y:S05]  /*41a0*/  RET.REL.NODEC R16 `(_Z10force_calcPfS_S_S_i) ;  /* 0xffffffbc10947950 */ /* 0x001fea0003c3ffff */
.L_x_135:
        /* <DEDUP_REMOVED lines=13> */
.L_x_139:


//--------------------- .nv.shared.reserved.0     --------------------------
	.section	.nv.shared.reserved.0,"aw",@nobits
	.weak		__nv_reservedSMEM_offset_0_alias
	.size		__nv_reservedSMEM_offset_0_alias, 0, 64
	.other		__nv_reservedSMEM_offset_0_alias,@"STO_CUDA_RESERVED_SHARED STV_DEFAULT"
__nv_reservedSMEM_offset_0_alias:
	.zero		0
	.zero		64


//--------------------- .nv.constant0._Z10pos_updatePfS_S_S_fi --------------------------
	.section	.nv.constant0._Z10pos_updatePfS_S_S_fi,"a",@progbits
	.sectionflags	@""
	.align	4
.nv.constant0._Z10pos_updatePfS_S_S_fi:
	.zero		936


//--------------------- .nv.constant0._Z10force_calcPfS_S_S_i --------------------------
	.section	.nv.constant0._Z10force_calcPfS_S_S_i,"a",@progbits
	.sectionflags	@""
	.align	4
.nv.constant0._Z10force_calcPfS_S_S_i:
	.zero		932


//--------------------- SYMBOLS --------------------------

	.type		.nv.reservedSmem.offset0,@object
	.size		.nv.reservedSmem.offset0,0x4
